def gluon_mma(
    a_ptr,
    b_ptr,
    c_ptr,
    M: gl.constexpr,
    N: gl.constexpr,
    K: gl.constexpr,
    BLK_A: gl.constexpr,
    BLK_B: gl.constexpr,
    SHARED_A: gl.constexpr,
    SHARED_B: gl.constexpr,
    ACC_LAYOUT: gl.constexpr,
    TMEM_LAYOUT: gl.constexpr,
    USE_TCGEN05: gl.constexpr,
    IS_ASYNC: gl.constexpr,
):
    offs_m = gl.arange(0, M, layout=gl.SliceLayout(1, BLK_A))
    offs_ka = gl.arange(0, K, layout=gl.SliceLayout(0, BLK_A))
    offs_kb = gl.arange(0, K, layout=gl.SliceLayout(1, BLK_B))
    offs_n = gl.arange(0, N, layout=gl.SliceLayout(0, BLK_B))
    a = gl.load(a_ptr + offs_m[:, None] * K + offs_ka[None, :])
    b = gl.load(b_ptr + offs_kb[:, None] * N + offs_n[None, :])
    a_smem = gl.allocate_shared_memory(a.dtype, [M, K], SHARED_A, a)
    b_smem = gl.allocate_shared_memory(b.dtype, [K, N], SHARED_B, b)

    if USE_TCGEN05:
        fence_async_shared()
        bar = gl.allocate_shared_memory(gl.int64, [1], mbarrier.MBarrierLayout())
        mbarrier.init(bar, count=1)
        acc_tmem = allocate_tensor_memory(gl.float32, [M, N], TMEM_LAYOUT)
        tcgen05_mma(a_smem, b_smem, acc_tmem, use_acc=False)
        tcgen05_commit(bar)
        mbarrier.wait(bar, phase=0)
        mbarrier.invalidate(bar)
        acc = acc_tmem.load(ACC_LAYOUT)
    else:
        acc = gl.zeros([M, N], dtype=gl.float32, layout=ACC_LAYOUT)
        acc = hopper.warpgroup_mma(a_smem, b_smem, acc, is_async=IS_ASYNC)
        if IS_ASYNC:
            acc = hopper.warpgroup_mma_wait(num_outstanding=0, deps=[acc])

    out_layout: gl.constexpr = gl.BlockedLayout(
        [1, 1], [1, 32], [gl.num_warps(), 1], [1, 0]
    )
    acc = gl.convert_layout(acc, out_layout)
    offs_cm = gl.arange(0, M, layout=gl.SliceLayout(1, out_layout))
    offs_cn = gl.arange(0, N, layout=gl.SliceLayout(0, out_layout))
    gl.store(c_ptr + offs_cm[:, None] * N + offs_cn[None, :], acc)

# config = {"BLOCK_K": 32, "BLOCK_M": 256, "BLOCK_N": 64, "arch": "sm_100", "dtype": "fp16", "is_async": 1, "num_warps": 4}
# arch = sm_100


// ===== COMPILED SASS (sm_100a) =====

	.target	sm_100a

	.elftype	@"ET_EXEC"


//--------------------- .note.nv.tkinfo           --------------------------
	.section	.note.nv.tkinfo,"",@"SHT_NOTE"
	.sectionflags	@"SHF_NOTE_NV_TKINFO"
	.tkinfo
        /*0018*/ 	.word	0x00000081
        /*0030*/ 	.string	""
        /*0030*/ 	.string	"ptxas-blackwell"
        /*0030*/ 	.string	"Cuda compilation tools, release 12.9, V12.9.86"
        /*0030*/ 	.string	"Build cuda_12.9.r12.9/compiler.36037853_0"
        /*0030*/ 	.string	"-v  -suppress-debug-info  -lineinfo  -arch sm_100a "



//--------------------- .note.nv.cuver            --------------------------
	.section	.note.nv.cuver,"",@"SHT_NOTE"
	.sectionflags	@"SHF_NOTE_NV_CUVER"
        /*0018*/ 	.short	0x0001
        /*001a*/ 	.short	0x0064
        /*001c*/ 	.short	0x0001
        /*001e*/ 	.short	0x0000
        /*0020*/ 	.short	0x0001
        /*0022*/ 	.short	0x0000


//--------------------- .nv.info                  --------------------------
	.section	.nv.info,"",@"SHT_CUDA_INFO"
	.align	4


	//----- nvinfo : EIATTR_REGCOUNT
	.align		4
        /*0000*/ 	.byte	0x04, 0x2f
        /*0002*/ 	.short	(.L_4 - .L_3)
	.align		4
.L_3:
        /*0004*/ 	.word	index@(gluon_mma)
        /*0008*/ 	.word	0x000000ff


	//----- nvinfo : EIATTR_FRAME_SIZE
	.align		4
.L_4:
        /*000c*/ 	.byte	0x04, 0x11
        /*000e*/ 	.short	(.L_6 - .L_5)
	.align		4
.L_5:
        /*0010*/ 	.word	index@($__internal_2_$__cuda_sm10x_tcgen05_guardrail_trap_unallocated_columns_being_dealloced)
        /*0014*/ 	.word	0x00000050


	//----- nvinfo : EIATTR_FRAME_SIZE
	.align		4
.L_6:
        /*0018*/ 	.byte	0x04, 0x11
        /*001a*/ 	.short	(.L_8 - .L_7)
	.align		4
.L_7:
        /*001c*/ 	.word	index@($__internal_1_$__cuda_sm10x_tcgen05_guardrail_trap_phase_invalid_during_alloc)
        /*0020*/ 	.word	0x00000050


	//----- nvinfo : EIATTR_FRAME_SIZE
	.align		4
.L_8:
        /*0024*/ 	.byte	0x04, 0x11
        /*0026*/ 	.short	(.L_10 - .L_9)
	.align		4
.L_9:
        /*0028*/ 	.word	index@($__internal_0_$__cuda_sm10x_tcgen05_guardrail_trap_col_being_dealloced_not_returned_by_alloc)
        /*002c*/ 	.word	0x00000050


	//----- nvinfo : EIATTR_FRAME_SIZE
	.align		4
.L_10:
        /*0030*/ 	.byte	0x04, 0x11
        /*0032*/ 	.short	(.L_12 - .L_11)
	.align		4
.L_11:
        /*0034*/ 	.word	index@(gluon_mma)
        /*0038*/ 	.word	0x00000050


	//----- nvinfo : EIATTR_MIN_STACK_SIZE
	.align		4
.L_12:
        /*003c*/ 	.byte	0x04, 0x12
        /*003e*/ 	.short	(.L_14 - .L_13)
	.align		4
.L_13:
        /*0040*/ 	.word	index@(gluon_mma)
        /*0044*/ 	.word	0x00000050
.L_14:


//--------------------- .nv.info.gluon_mma        --------------------------
	.section	.nv.info.gluon_mma,"",@"SHT_CUDA_INFO"
	.sectionflags	@""
	.align	4


	//----- nvinfo : EIATTR_CUDA_API_VERSION
	.align		4
        /*0000*/ 	.byte	0x04, 0x37
        /*0002*/ 	.short	(.L_16 - .L_15)
.L_15:
        /*0004*/ 	.word	0x00000081


	//----- nvinfo : EIATTR_KPARAM_INFO
	.align		4
.L_16:
        /*0008*/ 	.byte	0x04, 0x17
        /*000a*/ 	.short	(.L_18 - .L_17)
.L_17:
        /*000c*/ 	.word	0x00000000
        /*0010*/ 	.short	0x0004
        /*0012*/ 	.short	0x0020
        /*0014*/ 	.byte	0x00, 0xf4, 0x21, 0x00


	//----- nvinfo : EIATTR_KPARAM_INFO
	.align		4
.L_18:
        /*0018*/ 	.byte	0x04, 0x17
        /*001a*/ 	.short	(.L_20 - .L_19)
.L_19:
        /*001c*/ 	.word	0x00000000
        /*0020*/ 	.short	0x0003
        /*0022*/ 	.short	0x0018
        /*0024*/ 	.byte	0x00, 0xf4, 0x21, 0x00


	//----- nvinfo : EIATTR_KPARAM_INFO
	.align		4
.L_20:
        /*0028*/ 	.byte	0x04, 0x17
        /*002a*/ 	.short	(.L_22 - .L_21)
.L_21:
        /*002c*/ 	.word	0x00000000
        /*0030*/ 	.short	0x0002
        /*0032*/ 	.short	0x0010
        /*0034*/ 	.byte	0x00, 0xf4, 0x21, 0x00


	//----- nvinfo : EIATTR_KPARAM_INFO
	.align		4
.L_22:
        /*0038*/ 	.byte	0x04, 0x17
        /*003a*/ 	.short	(.L_24 - .L_23)
.L_23:
        /*003c*/ 	.word	0x00000000
        /*0040*/ 	.short	0x0001
        /*0042*/ 	.short	0x0008
        /*0044*/ 	.byte	0x00, 0xf4, 0x21, 0x00


	//----- nvinfo : EIATTR_KPARAM_INFO
	.align		4
.L_24:
        /*0048*/ 	.byte	0x04, 0x17
        /*004a*/ 	.short	(.L_26 - .L_25)
.L_25:
        /*004c*/ 	.word	0x00000000
        /*0050*/ 	.short	0x0000
        /*0052*/ 	.short	0x0000
        /*0054*/ 	.byte	0x00, 0xf4, 0x21, 0x00


	//----- nvinfo : EIATTR_AT_ENTRY_FRAGMENTS
	.align		4
.L_26:
        /*0058*/ 	.byte	0x04, 0x4f
        /*005a*/ 	.short	(.L_28 - .L_27)


	//   ....[0]....
.L_27:
        /*005c*/ 	.word	0x00000004


	//----- nvinfo : EIATTR_RESERVED_SMEM_USED
	.align		4
.L_28:
        /*0060*/ 	.byte	0x01, 0x41
	.zero		2


	//----- nvinfo : EIATTR_SPARSE_MMA_MASK
	.align		4
        /*0064*/ 	.byte	0x03, 0x50
        /*0066*/ 	.short	0x0000


	//----- nvinfo : EIATTR_TCGEN05_1CTA_USED
	.align		4
        /*0068*/ 	.byte	0x01, 0x51
	.zero		2


	//----- nvinfo : EIATTR_MAXREG_COUNT
	.align		4
        /*006c*/ 	.byte	0x03, 0x1b
        /*006e*/ 	.short	0x00ff


	//----- nvinfo : EIATTR_NUM_BARRIERS
	.align		4
        /*0070*/ 	.byte	0x02, 0x4c
        /*0072*/ 	.byte	0x01
	.zero		1


	//----- nvinfo : EIATTR_ANNOTATIONS
	.align		4
        /*0074*/ 	.byte	0x04, 0x55
        /*0076*/ 	.short	(.L_30 - .L_29)


	//   ....[0]....
.L_29:
        /*0078*/ 	.word	0x00000001
        /*007c*/ 	.byte	0xe0, 0x2c, 0x00, 0x00, 0x01, 0x00, 0x00, 0x00, 0xe0, 0x2d, 0x00, 0x00, 0x01, 0x00, 0x00, 0x00
        /* <DEDUP_REMOVED lines=10> */
        /*012c*/ 	.byte	0xb0, 0x46, 0x00, 0x00, 0x01, 0x00, 0x00, 0x00, 0xc0, 0x46, 0x00, 0x00


	//----- nvinfo : EIATTR_INT_WARP_WIDE_INSTR_OFFSETS
	.align		4
.L_30:
        /*0138*/ 	.byte	0x04, 0x31
        /*013a*/ 	.short	(.L_32 - .L_31)


	//   ....[0]....
.L_31:
        /*013c*/ 	.word	0x00002050


	//   ....[1]....
        /*0140*/ 	.word	0x00002060


	//   ....[2]....
        /*0144*/ 	.word	0x00002880


	//   ....[3]....
        /*0148*/ 	.word	0x00002890


	//   ....[4]....
        /*014c*/ 	.word	0x000051a0


	//   ....[5]....
        /*0150*/ 	.word	0x000051f0


	//----- nvinfo : EIATTR_COOP_GROUP_MASK_REGIDS
	.align		4
.L_32:
        /*0154*/ 	.byte	0x04, 0x29
        /*0156*/ 	.short	(.L_34 - .L_33)


	//   ....[0]....
.L_33:
        /*0158*/ 	.word	0xffffffff


	//   ....[1]....
        /*015c*/ 	.word	0xffffffff


	//   ....[2]....
        /*0160*/ 	.word	0xffffffff


	//   ....[3]....
        /*0164*/ 	.word	0xffffffff


	//----- nvinfo : EIATTR_COOP_GROUP_INSTR_OFFSETS
	.align		4
.L_34:
        /*0168*/ 	.byte	0x04, 0x28
        /*016a*/ 	.short	(.L_36 - .L_35)


	//   ....[0]....
.L_35:
        /*016c*/ 	.word	0x00000060


	//   ....[1]....
        /*0170*/ 	.word	0x00000320


	//   ....[2]....
        /*0174*/ 	.word	0x00005030


	//   ....[3]....
        /*0178*/ 	.word	0x000052a0


	//----- nvinfo : EIATTR_VRC_CTA_INIT_COUNT
	.align		4
.L_36:
        /*017c*/ 	.byte	0x02, 0x4a
        /*017e*/ 	.byte	0x80
	.zero		1


	//----- nvinfo : EIATTR_MBARRIER_INSTR_OFFSETS
	.align		4
        /*0180*/ 	.byte	0x04, 0x39
        /*0182*/ 	.short	(.L_38 - .L_37)


	//   ....[0]....
.L_37:
        /*0184*/ 	.word	0x000025e0
        /*0188*/ 	.word	0x000000ff
        /*018c*/ 	.word	0x00005000
        /*0190*/ 	.short	0x0100
        /*0192*/ 	.byte	0x15
	.zero		1


	//   ....[1]....
        /*0194*/ 	.word	0x00002950
        /*0198*/ 	.word	0x000000ff
        /*019c*/ 	.word	0x00005000
        /*01a0*/ 	.short	0x010a
        /*01a2*/ 	.byte	0x15
	.zero		1


	//   ....[2]....
        /*01a4*/ 	.word	0x00002ba0
        /*01a8*/ 	.word	0x000000ff
        /*01ac*/ 	.word	0x00005000
        /*01b0*/ 	.short	0x0108
        /*01b2*/ 	.byte	0x15
	.zero		1


	//   ....[3]....
        /*01b4*/ 	.word	0x000052c0
        /*01b8*/ 	.word	0x000000ff
        /*01bc*/ 	.word	0x00005000
        /*01c0*/ 	.short	0x010a
        /*01c2*/ 	.byte	0x15
	.zero		1


	//----- nvinfo : EIATTR_NUM_MBARRIERS
	.align		4
.L_38:
        /*01c4*/ 	.byte	0x03, 0x38
        /*01c6*/ 	.short	0x0001


	//----- nvinfo : EIATTR_EXIT_INSTR_OFFSETS
	.align		4
        /*01c8*/ 	.byte	0x04, 0x1c
        /*01ca*/ 	.short	(.L_40 - .L_39)


	//   ....[0]....
.L_39:
        /*01cc*/ 	.word	0x000052b0


	//----- nvinfo : EIATTR_REQNTID
	.align		4
.L_40:
        /*01d0*/ 	.byte	0x04, 0x10
        /*01d2*/ 	.short	(.L_42 - .L_41)
.L_41:
        /*01d4*/ 	.word	0x00000080
        /*01d8*/ 	.word	0x00000001
        /*01dc*/ 	.word	0x00000001


	//----- nvinfo : EIATTR_CRS_STACK_SIZE
	.align		4
.L_42:
        /*01e0*/ 	.byte	0x04, 0x1e
        /*01e2*/ 	.short	(.L_44 - .L_43)
.L_43:
        /*01e4*/ 	.word	0x00000000


	//----- nvinfo : EIATTR_CBANK_PARAM_SIZE
	.align		4
.L_44:
        /*01e8*/ 	.byte	0x03, 0x19
        /*01ea*/ 	.short	0x0028


	//----- nvinfo : EIATTR_PARAM_CBANK
	.align		4
        /*01ec*/ 	.byte	0x04, 0x0a
        /*01ee*/ 	.short	(.L_46 - .L_45)
	.align		4
.L_45:
        /*01f0*/ 	.word	index@(.nv.constant0.gluon_mma)
        /*01f4*/ 	.short	0x0380
        /*01f6*/ 	.short	0x0028


	//----- nvinfo : EIATTR_SW_WAR
	.align		4
.L_46:
        /*01f8*/ 	.byte	0x04, 0x36
        /*01fa*/ 	.short	(.L_48 - .L_47)
.L_47:
        /*01fc*/ 	.word	0x00000008
.L_48:


//--------------------- .nv.compat                --------------------------
	.section	.nv.compat,"",@"SHT_CUDA_COMPAT_INFO"
	.align	4
        /*0000*/ 	.byte	0x02, 0x02, 0x02, 0x00, 0x02, 0x05, 0x05, 0x00, 0x02, 0x03, 0x00, 0x00, 0x02, 0x06, 0x01, 0x00


//--------------------- .nv.callgraph             --------------------------
	.section	.nv.callgraph,"",@"SHT_CUDA_CALLGRAPH"
	.align	4
	.sectionentsize	8
	.align		4
        /*0000*/ 	.word	0x00000000
	.align		4
        /*0004*/ 	.word	0xffffffff
	.align		4
        /*0008*/ 	.word	0x00000000
	.align		4
        /*000c*/ 	.word	0xfffffffe
	.align		4
        /*0010*/ 	.word	0x00000000
	.align		4
        /*0014*/ 	.word	0xfffffffd
	.align		4
        /*0018*/ 	.word	0x00000000
	.align		4
        /*001c*/ 	.word	0xfffffffc


//--------------------- .text.gluon_mma           --------------------------
	.section	.text.gluon_mma,"ax",@progbits
	.align	128
        .global         gluon_mma
        .type           gluon_mma,@function
        .size           gluon_mma,(.L_x_15 - gluon_mma)
        .other          gluon_mma,@"STO_CUDA_ENTRY STV_DEFAULT"
gluon_mma:
.text.gluon_mma:
[----:B------:R-:W0:Y:S01]  /*0000*/  LDC R1, c[0x0][0x37c] ;  /* 0x0000df00ff017b82 */ /* 0x000e220000000800 */
[----:B------:R-:W1:Y:S01]  /*0010*/  S2R R0, SR_TID.X ;  /* 0x0000000000007919 */ /* 0x000e620000002100 */
[----:B0-----:R-:W-:Y:S01]  /*0020*/  VIADD R1, R1, 0xffffffb0 ;  /* 0xffffffb001017836 */ /* 0x001fe20000000000 */
[----:B-1----:R-:W-:-:S13]  /*0030*/  ISETP.GE.U32.AND P1, PT, R0, 0x20, PT ;  /* 0x000000200000780c */ /* 0x002fda0003f26070 */
[----:B------:R-:W-:Y:S05]  /*0040*/  @P1 BRA `(.L_x_0) ;  /* 0x0000000000b81947 */ /* 0x000fea0003800000 */
[----:B------:R-:W0:Y:S01]  /*0050*/  S2UR UR6, SR_CgaCtaId ;  /* 0x00000000000679c3 */ /* 0x000e220000008800 */
[----:B------:R-:W-:Y:S01]  /*0060*/  NOP ;  /* 0x0000000000007918 */ /* 0x000fe20000000000 */
[----:B------:R-:W-:Y:S02]  /*0070*/  UMOV UR4, 0x40 ;  /* 0x0000004000047882 */ /* 0x000fe40000000000 */
[----:B0-----:R-:W-:-:S09]  /*0080*/  ULEA UR4, UR6, UR4, 0x18 ;  /* 0x0000000406047291 */ /* 0x001fd2000f8ec0ff */
[----:B------:R-:W0:Y:S01]  /*0090*/  LDS.U8 R2, [UR4] ;  /* 0x00000004ff027984 */ /* 0x000e220008000000 */
[----:B------:R-:W-:Y:S02]  /*00a0*/  UMOV UR4, 0x400 ;  /* 0x0000040000047882 */ /* 0x000fe40000000000 */
[----:B------:R-:W-:Y:S01]  /*00b0*/  ULEA UR4, UR6, UR4, 0x18 ;  /* 0x0000000406047291 */ /* 0x000fe2000f8ec0ff */
[----:B0-----:R-:W-:-:S13]  /*00c0*/  ISETP.NE.AND P0, PT, R2, RZ, PT ;  /* 0x000000ff0200720c */ /* 0x001fda0003f05270 */
[----:B------:R-:W-:Y:S05]  /*00d0*/  @P0 BRA `(.L_x_1) ;  /* 0x00000000007c0947 */ /* 0x000fea0003800000 */
[----:B------:R-:W-:-:S13]  /*00e0*/  ELECT P0, URZ, PT ;  /* 0x0000000000ff782f */ /* 0x000fda0003800000 */
[----:B------:R-:W-:Y:S05]  /*00f0*/  @!P0 BRA `(.L_x_2) ;  /* 0x0000000000848947 */ /* 0x000fea0003800000 */
[----:B------:R-:W-:Y:S01]  /*0100*/  UMOV UR5, 0x4 ;  /* 0x0000000400057882 */ /* 0x000fe20000000000 */
[----:B------:R-:W-:Y:S02]  /*0110*/  IMAD.MOV.U32 R5, RZ, RZ, 0x1 ;  /* 0x00000001ff057424 */ /* 0x000fe400078e00ff */
[----:B------:R-:W-:Y:S02]  /*0120*/  IMAD.MOV.U32 R3, RZ, RZ, 0xf ;  /* 0x0000000fff037424 */ /* 0x000fe400078e00ff */
[----:B------:R-:W-:Y:S04]  /*0130*/  DEPBAR.LE SB0, 0x36 ;  /* 0x00008d800000791a */ /* 0x000fe80000000000 */
[----:B------:R-:W0:Y:S02]  /*0140*/  UTCATOMSWS.FIND_AND_SET.ALIGN UP0, UR5, UR5 ;  /* 0x00000005000575e3 */ /* 0x000e240008000800 */
[----:B0-----:R-:W-:-:S04]  /*0150*/  PLOP3.LUT P0, PT, PT, PT, UP0, 0x80, 0x8 ;  /* 0x000000000008781c */ /* 0x001fc80003f0f008 */
[----:B------:R-:W-:-:S04]  /*0160*/  SEL R2, RZ, 0xffffffff, !P0 ;  /* 0xffffffffff027807 */ /* 0x000fc80004000000 */
[----:B------:R-:W-:Y:S01]  /*0170*/  ISETP.NE.AND P0, PT, R2, RZ, PT ;  /* 0x000000ff0200720c */ /* 0x000fe20003f05270 */
[----:B------:R-:W-:-:S12]  /*0180*/  IMAD.U32 R2, RZ, RZ, UR5 ;  /* 0x00000005ff027e24 */ /* 0x000fd8000f8e00ff */
[----:B------:R-:W-:Y:S05]  /*0190*/  @P0 BRA `(.L_x_3) ;  /* 0x0000000000240947 */ /* 0x000fea0003800000 */
.L_x_4:
[----:B------:R-:W-:Y:S05]  /*01a0*/  NANOSLEEP 0x64 ;  /* 0x000000640000795d */ /* 0x000fea0003800000 */
[----:B------:R-:W-:-:S05]  /*01b0*/  UMOV UR5, 0x4 ;  /* 0x0000000400057882 */ /* 0x000fca0000000000 */
[----:B------:R-:W-:Y:S04]  /*01c0*/  DEPBAR.LE SB0, 0x36 ;  /* 0x00008d800000791a */ /* 0x000fe80000000000 */
[----:B------:R-:W0:Y:S02]  /*01d0*/  UTCATOMSWS.FIND_AND_SET.ALIGN UP0, UR5, UR5 ;  /* 0x00000005000575e3 */ /* 0x000e240008000800 */
[----:B0-----:R-:W-:-:S04]  /*01e0*/  PLOP3.LUT P0, PT, PT, PT, UP0, 0x80, 0x8 ;  /* 0x000000000008781c */ /* 0x001fc80003f0f008 */
[----:B------:R-:W-:-:S04]  /*01f0*/  SEL R2, RZ, 0xffffffff, !P0 ;  /* 0xffffffffff027807 */ /* 0x000fc80004000000 */
[----:B------:R-:W-:Y:S01]  /*0200*/  ISETP.NE.AND P0, PT, R2, RZ, PT ;  /* 0x000000ff0200720c */ /* 0x000fe20003f05270 */
[----:B------:R-:W-:-:S12]  /*0210*/  IMAD.U32 R2, RZ, RZ, UR5 ;  /* 0x00000005ff027e24 */ /* 0x000fd8000f8e00ff */
[----:B------:R-:W-:Y:S05]  /*0220*/  @!P0 BRA `(.L_x_4) ;  /* 0xfffffffc00dc8947 */ /* 0x000fea000383ffff */
.L_x_3:
[C---:B------:R-:W-:Y:S01]  /*0230*/  VIADD R4, R2.reuse, 0x10 ;  /* 0x0000001002047836 */ /* 0x040fe20000000000 */
[----:B------:R-:W-:Y:S01]  /*0240*/  UMOV UR5, 0x50 ;  /* 0x0000005000057882 */ /* 0x000fe20000000000 */
[----:B------:R-:W-:Y:S01]  /*0250*/  SHF.L.U32 R3, R3, R2, RZ ;  /* 0x0000000203037219 */ /* 0x000fe200000006ff */
[----:B------:R-:W-:Y:S01]  /*0260*/  ULEA UR5, UR6, UR5, 0x18 ;  /* 0x0000000506057291 */ /* 0x000fe2000f8ec0ff */
[----:B------:R-:W-:Y:S01]  /*0270*/  IMAD.SHL.U32 R2, R2, 0x20, RZ ;  /* 0x0000002002027824 */ /* 0x000fe200078e00ff */
[----:B------:R-:W-:-:S04]  /*0280*/  SHF.L.U32 R4, R5, R4, RZ ;  /* 0x0000000405047219 */ /* 0x000fc800000006ff */
[----:B------:R-:W-:-:S05]  /*0290*/  LOP3.LUT R3, R4, R3, RZ, 0xfc, !PT ;  /* 0x0000000304037212 */ /* 0x000fca00078efcff */
[----:B------:R0:W-:Y:S04]  /*02a0*/  ATOMS.OR RZ, [UR5], R3 ;  /* 0x00000003ffff798c */ /* 0x0001e8000b000005 */
[----:B------:R0:W-:Y:S01]  /*02b0*/  STS [UR4], R2 ;  /* 0x00000002ff007988 */ /* 0x0001e20008000804 */
[----:B------:R-:W-:Y:S05]  /*02c0*/  BRA `(.L_x_2) ;  /* 0x0000000000107947 */ /* 0x000fea0003800000 */
.L_x_1:
[----:B------:R-:W-:-:S05]  /*02d0*/  IMAD.MOV.U32 R2, RZ, RZ, -0x1 ;  /* 0xffffffffff027424 */ /* 0x000fca00078e00ff */
[----:B------:R0:W-:Y:S02]  /*02e0*/  STS [UR4], R2 ;  /* 0x00000002ff007988 */ /* 0x0001e40008000804 */
[----:B0-----:R-:W-:-:S07]  /*02f0*/  MOV R2, 0x310 ;  /* 0x0000031000027802 */ /* 0x001fce0000000f00 */
[----:B------:R-:W-:Y:S05]  /*0300*/  CALL.REL.NOINC `($__internal_1_$__cuda_sm10x_tcgen05_guardrail_trap_phase_invalid_during_alloc) ;  /* 0x0000005000047944 */ /* 0x000fea0003c00000 */
.L_x_2:
[----:B------:R-:W-:Y:S05]  /*0310*/  WARPSYNC.ALL ;  /* 0x0000000000007948 */ /* 0x000fea0003800000 */
[----:B------:R-:W-:Y:S01]  /*0320*/  NOP ;  /* 0x0000000000007918 */ /* 0x000fe20000000000 */
.L_x_0:
[----:B------:R-:W1:Y:S01]  /*0330*/  LDC.64 R202, c[0x0][0x380] ;  /* 0x0000e000ffca7b82 */ /* 0x000e620000000a00 */
[----:B0-----:R-:W-:Y:S01]  /*0340*/  SHF.R.U32.HI R3, RZ, 0x5, R0 ;  /* 0x00000005ff037819 */ /* 0x001fe20000011600 */
[----:B------:R-:W-:Y:S01]  /*0350*/  UMOV UR21, 0x400 ;  /* 0x0000040000157882 */ /* 0x000fe20000000000 */
[----:B------:R-:W0:Y:S01]  /*0360*/  LDCU.64 UR24, c[0x0][0x358] ;  /* 0x00006b00ff1877ac */ /* 0x000e220008000a00 */
[C---:B------:R-:W-:Y:S02]  /*0370*/  LOP3.LUT R217, R0.reuse, 0x1f, RZ, 0xc0, !PT ;  /* 0x0000001f00d97812 */ /* 0x040fe400078ec0ff */
[----:B------:R-:W-:Y:S02]  /*0380*/  SGXT.U32 R3, R3, 0x2 ;  /* 0x000000020303781a */ /* 0x000fe40000000000 */
[----:B------:R-:W2:Y:S01]  /*0390*/  S2UR UR20, SR_CgaCtaId ;  /* 0x00000000001479c3 */ /* 0x000ea20000008800 */
[----:B------:R-:W-:Y:S02]  /*03a0*/  LOP3.LUT R2, R0, 0x60, RZ, 0xc0, !PT ;  /* 0x0000006000027812 */ /* 0x000fe400078ec0ff */
[----:B------:R-:W-:-:S02]  /*03b0*/  LOP3.LUT R207, R3, 0x8, RZ, 0xfc, !PT ;  /* 0x0000000803cf7812 */ /* 0x000fc400078efcff */
[C---:B------:R-:W-:Y:S01]  /*03c0*/  LOP3.LUT R205, R3.reuse, 0x10, RZ, 0xfc, !PT ;  /* 0x0000001003cd7812 */ /* 0x040fe200078efcff */
[----:B------:R-:W-:Y:S01]  /*03d0*/  IMAD.SHL.U32 R168, R2, 0x2, RZ ;  /* 0x0000000202a87824 */ /* 0x000fe200078e00ff */
[----:B------:R-:W-:Y:S01]  /*03e0*/  LOP3.LUT R134, R3, 0x18, RZ, 0xfc, !PT ;  /* 0x0000001803867812 */ /* 0x000fe200078efcff */
[----:B------:R-:W-:Y:S01]  /*03f0*/  IMAD.SHL.U32 R10, R207, 0x20, RZ ;  /* 0x00000020cf0a7824 */ /* 0x000fe200078e00ff */
[----:B------:R-:W-:Y:S01]  /*0400*/  LOP3.LUT R201, R3, 0x20, RZ, 0xfc, !PT ;  /* 0x0000002003c97812 */ /* 0x000fe200078efcff */
[----:B------:R-:W-:Y:S01]  /*0410*/  IMAD.SHL.U32 R12, R205, 0x20, RZ ;  /* 0x00000020cd0c7824 */ /* 0x000fe200078e00ff */
[C---:B------:R-:W-:Y:S01]  /*0420*/  LOP3.LUT R197, R3.reuse, 0x28, RZ, 0xfc, !PT ;  /* 0x0000002803c57812 */ /* 0x040fe200078efcff */
[C---:B------:R-:W-:Y:S01]  /*0430*/  IMAD.SHL.U32 R14, R134.reuse, 0x20, RZ ;  /* 0x00000020860e7824 */ /* 0x040fe200078e00ff */
[----:B------:R-:W-:Y:S01]  /*0440*/  LOP3.LUT R191, R3, 0x30, RZ, 0xfc, !PT ;  /* 0x0000003003bf7812 */ /* 0x000fe200078efcff */
[----:B------:R-:W-:Y:S01]  /*0450*/  IMAD.SHL.U32 R18, R201, 0x20, RZ ;  /* 0x00000020c9127824 */ /* 0x000fe200078e00ff */
[----:B------:R-:W-:Y:S01]  /*0460*/  LOP3.LUT R189, R3, 0x38, RZ, 0xfc, !PT ;  /* 0x0000003803bd7812 */ /* 0x000fe200078efcff */
[----:B------:R-:W-:Y:S01]  /*0470*/  IMAD.SHL.U32 R20, R197, 0x20, RZ ;  /* 0x00000020c5147824 */ /* 0x000fe200078e00ff */
[----:B------:R-:W-:Y:S01]  /*0480*/  LOP3.LUT R187, R3, 0x40, RZ, 0xfc, !PT ;  /* 0x0000004003bb7812 */ /* 0x000fe200078efcff */
[----:B------:R-:W-:Y:S01]  /*0490*/  IMAD.SHL.U32 R22, R191, 0x20, RZ ;  /* 0x00000020bf167824 */ /* 0x000fe200078e00ff */
[----:B------:R-:W-:Y:S01]  /*04a0*/  LOP3.LUT R251, R3, 0x48, RZ, 0xfc, !PT ;  /* 0x0000004803fb7812 */ /* 0x000fe200078efcff */
[----:B------:R-:W-:Y:S01]  /*04b0*/  IMAD.SHL.U32 R24, R189, 0x20, RZ ;  /* 0x00000020bd187824 */ /* 0x000fe200078e00ff */
[-C--:B-1----:R-:W-:Y:S01]  /*04c0*/  LEA R130, P3, R207, R202.reuse, 0x6 ;  /* 0x000000cacf827211 */ /* 0x082fe200078630ff */
[----:B------:R-:W-:Y:S01]  /*04d0*/  IMAD.SHL.U32 R28, R187, 0x20, RZ ;  /* 0x00000020bb1c7824 */ /* 0x000fe200078e00ff */
[-C--:B------:R-:W-:Y:S01]  /*04e0*/  LEA R128, P4, R205, R202.reuse, 0x6 ;  /* 0x000000cacd807211 */ /* 0x080fe200078830ff */
[----:B------:R-:W-:Y:S01]  /*04f0*/  IMAD.SHL.U32 R30, R251, 0x20, RZ ;  /* 0x00000020fb1e7824 */ /* 0x000fe200078e00ff */
[-C--:B------:R-:W-:Y:S01]  /*0500*/  LEA R126, P5, R134, R202.reuse, 0x6 ;  /* 0x000000ca867e7211 */ /* 0x080fe200078a30ff */
[----:B--2---:R-:W-:Y:S01]  /*0510*/  ULEA UR21, UR20, UR21, 0x18 ;  /* 0x0000001514157291 */ /* 0x004fe2000f8ec0ff */
[----:B------:R-:W-:-:S02]  /*0520*/  LEA R4, P6, R201, R202, 0x6 ;  /* 0x000000cac9047211 */ /* 0x000fc400078c30ff */
[C---:B------:R-:W-:Y:S02]  /*0530*/  LOP3.LUT R183, R3.reuse, 0x50, RZ, 0xfc, !PT ;  /* 0x0000005003b77812 */ /* 0x040fe400078efcff */
[C---:B------:R-:W-:Y:S02]  /*0540*/  LOP3.LUT R181, R3.reuse, 0x58, RZ, 0xfc, !PT ;  /* 0x0000005803b57812 */ /* 0x040fe400078efcff */
[----:B------:R-:W-:Y:S01]  /*0550*/  LOP3.LUT R245, R3, 0x60, RZ, 0xfc, !PT ;  /* 0x0000006003f57812 */ /* 0x000fe200078efcff */
[----:B------:R-:W-:Y:S01]  /*0560*/  IMAD.SHL.U32 R32, R183, 0x20, RZ ;  /* 0x00000020b7207824 */ /* 0x000fe200078e00ff */
[----:B------:R-:W-:Y:S01]  /*0570*/  LOP3.LUT R177, R3, 0x68, RZ, 0xfc, !PT ;  /* 0x0000006803b17812 */ /* 0x000fe200078efcff */
[----:B------:R-:W-:Y:S01]  /*0580*/  IMAD.SHL.U32 R34, R181, 0x20, RZ ;  /* 0x00000020b5227824 */ /* 0x000fe200078e00ff */
[----:B------:R-:W-:Y:S01]  /*0590*/  LOP3.LUT R175, R3, 0x70, RZ, 0xfc, !PT ;  /* 0x0000007003af7812 */ /* 0x000fe200078efcff */
[----:B------:R-:W-:Y:S01]  /*05a0*/  IMAD.SHL.U32 R38, R245, 0x20, RZ ;  /* 0x00000020f5267824 */ /* 0x000fe200078e00ff */
[-C--:B------:R-:W-:Y:S01]  /*05b0*/  LEA.HI.X R131, R10, R203.reuse, RZ, 0x1, P3 ;  /* 0x000000cb0a837211 */ /* 0x080fe200018f0cff */
[----:B------:R-:W-:Y:S01]  /*05c0*/  IMAD.SHL.U32 R40, R177, 0x20, RZ ;  /* 0x00000020b1287824 */ /* 0x000fe200078e00ff */
[-C--:B------:R-:W-:Y:S01]  /*05d0*/  LEA.HI.X R129, R12, R203.reuse, RZ, 0x1, P4 ;  /* 0x000000cb0c817211 */ /* 0x080fe200020f0cff */
[----:B------:R-:W-:Y:S01]  /*05e0*/  IMAD.SHL.U32 R42, R175, 0x20, RZ ;  /* 0x00000020af2a7824 */ /* 0x000fe200078e00ff */
[----:B------:R-:W-:-:S02]  /*05f0*/  LEA.HI.X R127, R14, R203, RZ, 0x1, P5 ;  /* 0x000000cb0e7f7211 */ /* 0x000fc400028f0cff */
[C---:B------:R-:W-:Y:S02]  /*0600*/  LOP3.LUT R239, R3.reuse, 0x78, RZ, 0xfc, !PT ;  /* 0x0000007803ef7812 */ /* 0x040fe400078efcff */
[C---:B------:R-:W-:Y:S02]  /*0610*/  LOP3.LUT R171, R3.reuse, 0x80, RZ, 0xfc, !PT ;  /* 0x0000008003ab7812 */ /* 0x040fe400078efcff */
[----:B------:R-:W-:Y:S01]  /*0620*/  LOP3.LUT R235, R3, 0x88, RZ, 0xfc, !PT ;  /* 0x0000008803eb7812 */ /* 0x000fe200078efcff */
[----:B------:R-:W-:Y:S01]  /*0630*/  IMAD.SHL.U32 R44, R239, 0x20, RZ ;  /* 0x00000020ef2c7824 */ /* 0x000fe200078e00ff */
[----:B------:R-:W-:Y:S01]  /*0640*/  LEA.HI.X R5, R18, R203, RZ, 0x1, P6 ;  /* 0x000000cb12057211 */ /* 0x000fe200030f0cff */
[----:B------:R-:W-:Y:S01]  /*0650*/  IMAD.SHL.U32 R46, R171, 0x20, RZ ;  /* 0x00000020ab2e7824 */ /* 0x000fe200078e00ff */
[-C--:B------:R-:W-:Y:S01]  /*0660*/  LEA R8, P2, R197, R202.reuse, 0x6 ;  /* 0x000000cac5087211 */ /* 0x080fe200078430ff */
[----:B------:R-:W-:Y:S01]  /*0670*/  IMAD.SHL.U32 R48, R235, 0x20, RZ ;  /* 0x00000020eb307824 */ /* 0x000fe200078e00ff */
[-C--:B------:R-:W-:Y:S01]  /*0680*/  LEA R16, P3, R191, R202.reuse, 0x6 ;  /* 0x000000cabf107211 */ /* 0x080fe200078630ff */
[----:B------:R-:W-:Y:S01]  /*0690*/  IMAD.WIDE.U32 R4, R217, 0x2, R4 ;  /* 0x00000002d9047825 */ /* 0x000fe200078e0004 */
[-C--:B------:R-:W-:Y:S01]  /*06a0*/  LEA R10, P4, R189, R202.reuse, 0x6 ;  /* 0x000000cabd0a7211 */ /* 0x080fe200078830ff */
[----:B------:R-:W-:Y:S01]  /*06b0*/  BAR.SYNC.DEFER_BLOCKING 0x0 ;  /* 0x0000000000007b1d */ /* 0x000fe20000010000 */
[----:B------:R-:W-:-:S02]  /*06c0*/  LEA R12, P5, R187, R202, 0x6 ;  /* 0x000000cabb0c7211 */ /* 0x000fc400078a30ff */
[C---:B------:R-:W-:Y:S02]  /*06d0*/  LOP3.LUT R231, R3.reuse, 0x90, RZ, 0xfc, !PT ;  /* 0x0000009003e77812 */ /* 0x040fe400078efcff */
[C---:B------:R-:W-:Y:S02]  /*06e0*/  LOP3.LUT R167, R3.reuse, 0x98, RZ, 0xfc, !PT ;  /* 0x0000009803a77812 */ /* 0x040fe400078efcff */
[----:B------:R-:W-:Y:S01]  /*06f0*/  LOP3.LUT R141, R3, 0xa0, RZ, 0xfc, !PT ;  /* 0x000000a0038d7812 */ /* 0x000fe200078efcff */
[----:B------:R-:W-:Y:S01]  /*0700*/  IMAD.SHL.U32 R50, R231, 0x20, RZ ;  /* 0x00000020e7327824 */ /* 0x000fe200078e00ff */
[----:B------:R-:W-:Y:S01]  /*0710*/  LEA R14, P6, R251, R202, 0x6 ;  /* 0x000000cafb0e7211 */ /* 0x000fe200078c30ff */
        /* <DEDUP_REMOVED lines=17> */
[-C--:B------:R-:W-:Y:S01]  /*0830*/  LEA R18, P2, R183, R202.reuse, 0x6 ;  /* 0x000000cab7127211 */ /* 0x080fe200078430ff */
[----:B------:R-:W-:Y:S01]  /*0840*/  IMAD.SHL.U32 R64, R149, 0x20, RZ ;  /* 0x0000002095407824 */ /* 0x000fe200078e00ff */
[-C--:B------:R-:W-:Y:S01]  /*0850*/  LEA R26, P3, R181, R202.reuse, 0x6 ;  /* 0x000000cab51a7211 */ /* 0x080fe200078630ff */
[----:B------:R-:W-:Y:S01]  /*0860*/  IMAD.SHL.U32 R66, R145, 0x20, RZ ;  /* 0x0000002091427824 */ /* 0x000fe200078e00ff */
[----:B------:R-:W-:-:S02]  /*0870*/  LEA R20, P4, R245, R202, 0x6 ;  /* 0x000000caf5147211 */ /* 0x000fc400078830ff */
[C---:B------:R-:W-:Y:S02]  /*0880*/  LOP3.LUT R223, R3.reuse, 0xd8, RZ, 0xfc, !PT ;  /* 0x000000d803df7812 */ /* 0x040fe400078efcff */
[C---:B------:R-:W-:Y:S02]  /*0890*/  LOP3.LUT R139, R3.reuse, 0xe0, RZ, 0xfc, !PT ;  /* 0x000000e0038b7812 */ /* 0x040fe400078efcff */
[----:B------:R-:W-:Y:S01]  /*08a0*/  LOP3.LUT R135, R3, 0xe8, RZ, 0xfc, !PT ;  /* 0x000000e803877812 */ /* 0x000fe200078efcff */
[----:B------:R-:W-:Y:S01]  /*08b0*/  IMAD.SHL.U32 R68, R223, 0x20, RZ ;  /* 0x00000020df447824 */ /* 0x000fe200078e00ff */
[-C--:B------:R-:W-:Y:S01]  /*08c0*/  LEA R22, P5, R177, R202.reuse, 0x6 ;  /* 0x000000cab1167211 */ /* 0x080fe200078a30ff */
[----:B------:R-:W-:Y:S01]  /*08d0*/  IMAD.SHL.U32 R76, R139, 0x20, RZ ;  /* 0x000000208b4c7824 */ /* 0x000fe200078e00ff */
[----:B------:R-:W-:Y:S01]  /*08e0*/  LEA R24, P6, R175, R202, 0x6 ;  /* 0x000000caaf187211 */ /* 0x000fe200078c30ff */
        /* <DEDUP_REMOVED lines=44> */
[----:B------:R-:W-:Y:S01]  /*0bb0*/  LEA.HI.X R35, R52, R203, RZ, 0x1, P6 ;  /* 0x000000cb34237211 */ /* 0x000fe200030f0cff */
        /* <DEDUP_REMOVED lines=26> */
[-C--:B------:R-:W-:Y:S02]  /*0d60*/  LEA.HI.X R43, R60, R203.reuse, RZ, 0x1, P5 ;  /* 0x000000cb3c2b7211 */ /* 0x080fe400028f0cff */
[----:B------:R-:W-:Y:S01]  /*0d70*/  IADD3 R6, P0, PT, R168, R202, RZ ;  /* 0x000000caa8067210 */ /* 0x000fe20007f1e0ff */
[----:B------:R-:W-:Y:S01]  /*0d80*/  IMAD.WIDE.U32 R10, R217, 0x2, R10 ;  /* 0x00000002d90a7825 */ /* 0x000fe200078e000a */
[----:B------:R-:W-:-:S02]  /*0d90*/  LEA.HI.X R45, R62, R203, RZ, 0x1, P6 ;  /* 0x000000cb3e2d7211 */ /* 0x000fc400030f0cff */
[-C--:B------:R-:W-:Y:S01]  /*0da0*/  LEA R48, P2, R149, R202.reuse, 0x6 ;  /* 0x000000ca95307211 */ /* 0x080fe200078430ff */
[----:B------:R-:W-:Y:S01]  /*0db0*/  IMAD.SHL.U32 R140, R137, 0x20, RZ ;  /* 0x00000020898c7824 */ /* 0x000fe200078e00ff */
[-C--:B------:R-:W-:Y:S02]  /*0dc0*/  LEA R56, P3, R145, R202.reuse, 0x6 ;  /* 0x000000ca91387211 */ /* 0x080fe400078630ff */
[C---:B------:R-:W-:Y:S02]  /*0dd0*/  LOP3.LUT R241, R3.reuse, 0x7c, RZ, 0xfc, !PT ;  /* 0x0000007c03f17812 */ /* 0x040fe400078efcff */
[C---:B------:R-:W-:Y:S02]  /*0de0*/  LOP3.LUT R237, R3.reuse, 0x84, RZ, 0xfc, !PT ;  /* 0x0000008403ed7812 */ /* 0x040fe400078efcff */
[----:B------:R-:W-:Y:S01]  /*0df0*/  LOP3.LUT R163, R3, 0xa4, RZ, 0xfc, !PT ;  /* 0x000000a403a37812 */ /* 0x000fe200078efcff */
[----:B------:R-:W-:Y:S01]  /*0e00*/  IMAD.WIDE.U32 R14, R217, 0x2, R14 ;  /* 0x00000002d90e7825 */ /* 0x000fe200078e000e */
[----:B------:R-:W-:-:S02]  /*0e10*/  LEA R50, P4, R223, R202, 0x6 ;  /* 0x000000cadf327211 */ /* 0x000fc400078830ff */
[-C--:B------:R-:W-:Y:S01]  /*0e20*/  LEA R52, P5, R139, R202.reuse, 0x6 ;  /* 0x000000ca8b347211 */ /* 0x080fe200078a30ff */
[----:B------:R-:W-:Y:S01]  /*0e30*/  IMAD.SHL.U32 R108, R241, 0x20, RZ ;  /* 0x00000020f16c7824 */ /* 0x000fe200078e00ff */
[----:B------:R-:W-:Y:S01]  /*0e40*/  LEA R54, P6, R135, R202, 0x6 ;  /* 0x000000ca87367211 */ /* 0x000fe200078c30ff */
[----:B------:R-:W-:Y:S01]  /*0e50*/  IMAD.SHL.U32 R110, R237, 0x20, RZ ;  /* 0x00000020ed6e7824 */ /* 0x000fe200078e00ff */
[-C--:B------:R-:W-:Y:S01]  /*0e60*/  LEA.HI.X R49, R64, R203.reuse, RZ, 0x1, P2 ;  /* 0x000000cb40317211 */ /* 0x080fe200010f0cff */
[----:B------:R-:W-:Y:S01]  /*0e70*/  IMAD.SHL.U32 R215, R211, 0x40, RZ ;  /* 0x00000040d3d77824 */ /* 0x000fe200078e00ff */
[-C--:B------:R-:W-:Y:S02]  /*0e80*/  LEA.HI.X R57, R66, R203.reuse, RZ, 0x1, P3 ;  /* 0x000000cb42397211 */ /* 0x080fe400018f0cff */
[----:B------:R-:W-:Y:S01]  /*0e90*/  LOP3.LUT R229, R3, 0xac, RZ, 0xfc, !PT ;  /* 0x000000ac03e57812 */ /* 0x000fe200078efcff */
[----:B------:R-:W-:Y:S01]  /*0ea0*/  IMAD.WIDE.U32 R12, R217, 0x2, R12 ;  /* 0x00000002d90c7825 */ /* 0x000fe200078e000c */
[----:B------:R-:W-:-:S02]  /*0eb0*/  LEA.HI.X R51, R68, R203, RZ, 0x1, P4 ;  /* 0x000000cb44337211 */ /* 0x000fc400020f0cff */
[-C--:B------:R-:W-:Y:S01]  /*0ec0*/  LEA.HI.X R53, R76, R203.reuse, RZ, 0x1, P5 ;  /* 0x000000cb4c357211 */ /* 0x080fe200028f0cff */
[----:B------:R-:W-:Y:S01]  /*0ed0*/  IMAD.SHL.U32 R148, R163, 0x20, RZ ;  /* 0x00000020a3947824 */ /* 0x000fe200078e00ff */
[----:B------:R-:W-:Y:S02]  /*0ee0*/  LEA.HI.X R55, R86, R203, RZ, 0x1, P6 ;  /* 0x000000cb56377211 */ /* 0x000fe400030f0cff */
[C---:B------:R-:W-:Y:S02]  /*0ef0*/  LOP3.LUT R151, R3.reuse, 0xc4, RZ, 0xfc, !PT ;  /* 0x000000c403977812 */ /* 0x040fe400078efcff */
[C---:B------:R-:W-:Y:S02]  /*0f00*/  LOP3.LUT R147, R3.reuse, 0xcc, RZ, 0xfc, !PT ;  /* 0x000000cc03937812 */ /* 0x040fe400078efcff */
[----:B------:R-:W-:Y:S01]  /*0f10*/  LOP3.LUT R225, R3, 0xd4, RZ, 0xfc, !PT ;  /* 0x000000d403e17812 */ /* 0x000fe200078efcff */
[----:B------:R-:W-:Y:S01]  /*0f20*/  IMAD.SHL.U32 R213, R207, 0x40, RZ ;  /* 0x00000040cfd57824 */ /* 0x000fe200078e00ff */
[-C--:B------:R-:W-:Y:S01]  /*0f30*/  LEA R66, P3, R252, R202.reuse, 0x6 ;  /* 0x000000cafc427211 */ /* 0x080fe200078630ff */
[----:B------:R-:W-:Y:S01]  /*0f40*/  IMAD.WIDE.U32 R130, R217, 0x2, R130 ;  /* 0x00000002d9827825 */ /* 0x000fe200078e0082 */
[----:B------:R-:W-:-:S02]  /*0f50*/  LEA R60, P4, R211, R202, 0x6 ;  /* 0x000000cad33c7211 */ /* 0x000fc400078830ff */
[-C--:B------:R-:W-:Y:S01]  /*0f60*/  LEA R62, P5, R209, R202.reuse, 0x6 ;  /* 0x000000cad13e7211 */ /* 0x080fe200078a30ff */
[C---:B------:R-:W-:Y:S01]  /*0f70*/  IMAD.WIDE.U32 R128, R217.reuse, 0x2, R128 ;  /* 0x00000002d9807825 */ /* 0x040fe200078e0080 */
[-C--:B------:R-:W-:Y:S02]  /*0f80*/  LEA R64, P6, R136, R202.reuse, 0x6 ;  /* 0x000000ca88407211 */ /* 0x080fe400078c30ff */
[-C--:B------:R-:W-:Y:S01]  /*0f90*/  LEA.HI.X R67, R106, R203.reuse, RZ, 0x1, P3 ;  /* 0x000000cb6a437211 */ /* 0x080fe200018f0cff */
[----:B------:R-:W-:Y:S01]  /*0fa0*/  IMAD.WIDE.U32 R126, R217, 0x2, R126 ;  /* 0x00000002d97e7825 */ /* 0x000fe200078e007e */
[-C--:B------:R-:W-:Y:S02]  /*0fb0*/  LEA.HI.X R61, R70, R203.reuse, RZ, 0x1, P4 ;  /* 0x000000cb463d7211 */ /* 0x080fe400020f0cff */
[-C--:B------:R-:W-:Y:S02]  /*0fc0*/  LEA.HI.X R63, R72, R203.reuse, RZ, 0x1, P5 ;  /* 0x000000cb483f7211 */ /* 0x080fe400028f0cff */
[----:B------:R-:W-:Y:S01]  /*0fd0*/  LEA R58, P2, R221, R202, 0x6 ;  /* 0x000000cadd3a7211 */ /* 0x000fe200078430ff */
[----:B------:R-:W-:Y:S01]  /*0fe0*/  IMAD.WIDE.U32 R48, R217, 0x2, R48 ;  /* 0x00000002d9307825 */ /* 0x000fe200078e0030 */
[----:B------:R-:W-:-:S02]  /*0ff0*/  LEA.HI.X R65, R74, R203, RZ, 0x1, P6 ;  /* 0x000000cb4a417211 */ /* 0x000fc400030f0cff */
[-C--:B------:R-:W-:Y:S01]  /*1000*/  LEA R76, P3, R199, R202.reuse, 0x6 ;  /* 0x000000cac74c7211 */ /* 0x080fe200078630ff */
[----:B------:R-:W-:Y:S01]  /*1010*/  IMAD.SHL.U32 R150, R229, 0x20, RZ ;  /* 0x00000020e5967824 */ /* 0x000fe200078e00ff */
[-C--:B------:R-:W-:Y:S01]  /*1020*/  LEA R70, P4, R195, R202.reuse, 0x6 ;  /* 0x000000cac3467211 */ /* 0x080fe200078830ff */
[----:B------:R-:W-:Y:S01]  /*1030*/  IMAD.WIDE.U32 R16, R217, 0x2, R16 ;  /* 0x00000002d9107825 */ /* 0x000fe200078e0010 */
[-C--:B------:R-:W-:Y:S02]  /*1040*/  LEA R72, P5, R193, R202.reuse, 0x6 ;  /* 0x000000cac1487211 */ /* 0x080fe400078a30ff */
[----:B------:R-:W-:Y:S01]  /*1050*/  LEA R74, P6, R228, R202, 0x6 ;  /* 0x000000cae44a7211 */ /* 0x000fe200078c30ff */
[----:B------:R-:W-:Y:S01]  /*1060*/  IMAD.SHL.U32 R124, R151, 0x20, RZ ;  /* 0x00000020977c7824 */ /* 0x000fe200078e00ff */
[-C--:B------:R-:W-:Y:S01]  /*1070*/  LEA.HI.X R77, R80, R203.reuse, RZ, 0x1, P3 ;  /* 0x000000cb504d7211 */ /* 0x080fe200018f0cff */
[----:B------:R-:W-:Y:S01]  /*1080*/  IMAD.SHL.U32 R118, R147, 0x20, RZ ;  /* 0x0000002093767824 */ /* 0x000fe200078e00ff */
[-C--:B------:R-:W-:Y:S01]  /*1090*/  LEA.HI.X R71, R82, R203.reuse, RZ, 0x1, P4 ;  /* 0x000000cb52477211 */ /* 0x080fe200020f0cff */
[----:B------:R-:W-:Y:S01]  /*10a0*/  IMAD.SHL.U32 R120, R225, 0x20, RZ ;  /* 0x00000020e1787824 */ /* 0x000fe200078e00ff */
[----:B------:R-:W-:-:S02]  /*10b0*/  LEA.HI.X R73, R84, R203, RZ, 0x1, P5 ;  /* 0x000000cb54497211 */ /* 0x000fc400028f0cff */
[-C--:B------:R-:W-:Y:S02]  /*10c0*/  LEA.HI.X R75, R88, R203.reuse, RZ, 0x1, P6 ;  /* 0x000000cb584b7211 */ /* 0x080fe400030f0cff */
[-C--:B------:R-:W-:Y:S02]  /*10d0*/  LEA R86, P3, R220, R202.reuse, 0x6 ;  /* 0x000000cadc567211 */ /* 0x080fe400078630ff */
[-C--:B------:R-:W-:Y:S02]  /*10e0*/  LEA R80, P4, R249, R202.reuse, 0x6 ;  /* 0x000000caf9507211 */ /* 0x080fe400078830ff */
[----:B------:R-:W-:Y:S02]  /*10f0*/  LEA R84, P6, R247, R202, 0x6 ;  /* 0x000000caf7547211 */ /* 0x000fe400078c30ff */
[-C--:B------:R-:W-:Y:S02]  /*1100*/  LEA.HI.X R59, R96, R203.reuse, RZ, 0x1, P2 ;  /* 0x000000cb603b7211 */ /* 0x080fe400010f0cff */
[----:B------:R-:W-:-:S02]  /*1110*/  LEA.HI.X R87, R92, R203, RZ, 0x1, P3 ;  /* 0x000000cb5c577211 */ /* 0x000fc400018f0cff */
[-C--:B------:R-:W-:Y:S02]  /*1120*/  LEA.HI.X R81, R94, R203.reuse, RZ, 0x1, P4 ;  /* 0x000000cb5e517211 */ /* 0x080fe400020f0cff */
[-C--:B------:R-:W-:Y:S02]  /*1130*/  LEA.HI.X R85, R100, R203.reuse, RZ, 0x1, P6 ;  /* 0x000000cb64557211 */ /* 0x080fe400030f0cff */
[-C--:B------:R-:W-:Y:S02]  /*1140*/  LEA R96, P3, R173, R202.reuse, 0x6 ;  /* 0x000000caad607211 */ /* 0x080fe400078630ff */
[----:B------:R-:W-:Y:S02]  /*1150*/  LEA R94, P6, R233, R202, 0x6 ;  /* 0x000000cae95e7211 */ /* 0x000fe400078c30ff */
[-C--:B------:R-:W-:Y:S02]  /*1160*/  LEA.HI.X R97, R104, R203.reuse, RZ, 0x1, P3 ;  /* 0x000000cb68617211 */ /* 0x080fe400018f0cff */
[----:B------:R-:W-:-:S02]  /*1170*/  LEA.HI.X R95, R112, R203, RZ, 0x1, P6 ;  /* 0x000000cb705f7211 */ /* 0x000fc400030f0cff */
[-C--:B------:R-:W-:Y:S02]  /*1180*/  LEA R104, P6, R157, R202.reuse, 0x6 ;  /* 0x000000ca9d687211 */ /* 0x080fe400078c30ff */
[-C--:B------:R-:W-:Y:S02]  /*1190*/  LEA R68, P2, R132, R202.reuse, 0x6 ;  /* 0x000000ca84447211 */ /* 0x080fe400078430ff */
[-C--:B------:R-:W-:Y:S02]  /*11a0*/  LEA.HI.X R105, R152, R203.reuse, RZ, 0x1, P6 ;  /* 0x000000cb98697211 */ /* 0x080fe400030f0cff */
[----:B------:R-:W-:Y:S02]  /*11b0*/  LEA R112, P6, R143, R202, 0x6 ;  /* 0x000000ca8f707211 */ /* 0x000fe400078c30ff */
[-C--:B------:R-:W-:Y:S02]  /*11c0*/  LEA.HI.X R69, R78, R203.reuse, RZ, 0x1, P2 ;  /* 0x000000cb4e457211 */ /* 0x080fe400010f0cff */
[----:B------:R-:W-:-:S02]  /*11d0*/  LEA.HI.X R113, R138, R203, RZ, 0x1, P6 ;  /* 0x000000cb8a717211 */ /* 0x000fc400030f0cff */
[----:B------:R-:W1:Y:S01]  /*11e0*/  LDS R138, [UR21] ;  /* 0x00000015ff8a7984 */ /* 0x000e620008000800 */
[-C--:B------:R-:W-:Y:S02]  /*11f0*/  LEA R78, P2, R185, R202.reuse, 0x6 ;  /* 0x000000cab94e7211 */ /* 0x080fe400078430ff */
[-C--:B------:R-:W-:Y:S01]  /*1200*/  LEA R82, P5, R179, R202.reuse, 0x6 ;  /* 0x000000cab3527211 */ /* 0x080fe200078a30ff */
[----:B------:R-:W-:Y:S01]  /*1210*/  BAR.SYNC.DEFER_BLOCKING 0x0 ;  /* 0x0000000000007b1d */ /* 0x000fe20000010000 */
[-C--:B------:R-:W-:Y:S02]  /*1220*/  LEA.HI.X R79, R90, R203.reuse, RZ, 0x1, P2 ;  /* 0x000000cb5a4f7211 */ /* 0x080fe400010f0cff */
[----:B------:R-:W-:Y:S02]  /*1230*/  LEA R88, P2, R243, R202, 0x6 ;  /* 0x000000caf3587211 */ /* 0x000fe400078430ff */
[-C--:B------:R-:W-:Y:S02]  /*1240*/  LEA.HI.X R7, R2, R203.reuse, RZ, 0x1, P0 ;  /* 0x000000cb02077211 */ /* 0x080fe400000f0cff */
[----:B------:R-:W-:-:S02]  /*1250*/  LEA.HI.X R83, R98, R203, RZ, 0x1, P5 ;  /* 0x000000cb62537211 */ /* 0x000fc400028f0cff */
[-C--:B------:R-:W-:Y:S01]  /*1260*/  LEA.HI.X R89, R102, R203.reuse, RZ, 0x1, P2 ;  /* 0x000000cb66597211 */ /* 0x080fe200010f0cff */
[----:B------:R-:W-:Y:S01]  /*1270*/  IMAD.WIDE.U32 R6, R217, 0x2, R6 ;  /* 0x00000002d9067825 */ /* 0x000fe200078e0006 */
[-C--:B------:R-:W-:Y:S02]  /*1280*/  LEA R98, P2, R169, R202.reuse, 0x6 ;  /* 0x000000caa9627211 */ /* 0x080fe400078430ff */
[-C--:B------:R-:W-:Y:S02]  /*1290*/  LEA R106, P3, R165, R202.reuse, 0x6 ;  /* 0x000000caa56a7211 */ /* 0x080fe400078630ff */
[C---:B------:R-:W-:Y:S02]  /*12a0*/  LOP3.LUT R133, R3.reuse, 0xec, RZ, 0xfc, !PT ;  /* 0x000000ec03857812 */ /* 0x040fe400078efcff */
[----:B------:R-:W-:Y:S01]  /*12b0*/  LOP3.LUT R219, R3, 0xf4, RZ, 0xfc, !PT ;  /* 0x000000f403db7812 */ /* 0x000fe200078efcff */
[----:B0-----:R-:W5:Y:S01]  /*12c0*/  LDG.E.U16 R4, desc[UR24][R4.64] ;  /* 0x0000001804047981 */ /* 0x001f62000c1e1500 */
[-C--:B------:R-:W-:Y:S01]  /*12d0*/  LEA.HI.X R99, R114, R203.reuse, RZ, 0x1, P2 ;  /* 0x000000cb72637211 */ /* 0x080fe200010f0cff */
[----:B------:R-:W-:Y:S01]  /*12e0*/  IMAD.WIDE.U32 R78, R217, 0x2, R78 ;  /* 0x00000002d94e7825 */ /* 0x000fe200078e004e */
[-C--:B------:R-:W-:Y:S01]  /*12f0*/  LEA R122, P2, R153, R202.reuse, 0x6 ;  /* 0x000000ca997a7211 */ /* 0x080fe200078430ff */
[----:B------:R-:W5:Y:S01]  /*1300*/  LDG.E.U16 R6, desc[UR24][R6.64] ;  /* 0x0000001806067981 */ /* 0x000f62000c1e1500 */
[-C--:B------:R-:W-:Y:S01]  /*1310*/  LEA.HI.X R107, R116, R203.reuse, RZ, 0x1, P3 ;  /* 0x000000cb746b7211 */ /* 0x080fe200018f0cff */
[----:B------:R-:W-:Y:S01]  /*1320*/  IMAD.WIDE.U32 R80, R217, 0x2, R80 ;  /* 0x00000002d9507825 */ /* 0x000fe200078e0050 */
[-C--:B------:R-:W-:Y:S01]  /*1330*/  LEA.HI.X R123, R154, R203.reuse, RZ, 0x1, P2 ;  /* 0x000000cb9a7b7211 */ /* 0x080fe200010f0cff */
[----:B------:R-:W5:Y:S01]  /*1340*/  LDG.E.U16 R10, desc[UR24][R10.64] ;  /* 0x000000180a0a7981 */ /* 0x000f62000c1e1500 */
[-C--:B------:R-:W-:Y:S01]  /*1350*/  LEA R116, P2, R137, R202.reuse, 0x6 ;  /* 0x000000ca89747211 */ /* 0x080fe200078430ff */
[----:B------:R-:W-:Y:S01]  /*1360*/  IMAD.WIDE.U32 R84, R217, 0x2, R84 ;  /* 0x00000002d9547825 */ /* 0x000fe200078e0054 */
[----:B------:R-:W-:Y:S01]  /*1370*/  LEA R90, P4, R241, R202, 0x6 ;  /* 0x000000caf15a7211 */ /* 0x000fe200078830ff */
[----:B------:R0:W5:Y:S01]  /*1380*/  LDG.E.U16 R5, desc[UR24][R48.64] ;  /* 0x0000001830057981 */ /* 0x000162000c1e1500 */
[----:B------:R-:W-:-:S02]  /*1390*/  LEA.HI.X R117, R140, R203, RZ, 0x1, P2 ;  /* 0x000000cb8c757211 */ /* 0x000fc400010f0cff */
[-C--:B------:R-:W-:Y:S01]  /*13a0*/  LEA R92, P5, R237, R202.reuse, 0x6 ;  /* 0x000000caed5c7211 */ /* 0x080fe200078a30ff */
[----:B------:R2:W5:Y:S01]  /*13b0*/  LDG.E.U16 R7, desc[UR24][R78.64] ;  /* 0x000000184e077981 */ /* 0x000562000c1e1500 */
[-C--:B------:R-:W-:Y:S01]  /*13c0*/  LEA.HI.X R91, R108, R203.reuse, RZ, 0x1, P4 ;  /* 0x000000cb6c5b7211 */ /* 0x080fe200020f0cff */
[----:B------:R-:W-:Y:S01]  /*13d0*/  IMAD.WIDE.U32 R82, R217, 0x2, R82 ;  /* 0x00000002d9527825 */ /* 0x000fe200078e0052 */
[----:B------:R-:W-:Y:S01]  /*13e0*/  LEA.HI.X R93, R110, R203, RZ, 0x1, P5 ;  /* 0x000000cb6e5d7211 */ /* 0x000fe200028f0cff */
[----:B------:R3:W5:Y:S01]  /*13f0*/  LDG.E.U16 R11, desc[UR24][R80.64] ;  /* 0x00000018500b7981 */ /* 0x000762000c1e1500 */
[-C--:B------:R-:W-:Y:S01]  /*1400*/  LEA R100, P4, R163, R202.reuse, 0x6 ;  /* 0x000000caa3647211 */ /* 0x080fe200078830ff */
[----:B0-----:R-:W2:Y:S01]  /*1410*/  LDC.64 R48, c[0x0][0x388] ;  /* 0x0000e200ff307b82 */ /* 0x001ea20000000a00 */
[----:B------:R-:W-:Y:S01]  /*1420*/  LEA R102, P5, R229, R202, 0x6 ;  /* 0x000000cae5667211 */ /* 0x000fe200078a30ff */
[----:B------:R-:W5:Y:S01]  /*1430*/  LDG.E.U16 R14, desc[UR24][R14.64] ;  /* 0x000000180e0e7981 */ /* 0x000f62000c1e1500 */
[----:B------:R-:W-:Y:S01]  /*1440*/  IMAD.WIDE.U32 R88, R217, 0x2, R88 ;  /* 0x00000002d9587825 */ /* 0x000fe200078e0058 */
[----:B------:R-:W-:-:S02]  /*1450*/  LOP3.LUT R3, R3, 0xfc, RZ, 0xfc, !PT ;  /* 0x000000fc03037812 */ /* 0x000fc400078efcff */
[----:B------:R-:W5:Y:S01]  /*1460*/  LDG.E.U16 R12, desc[UR24][R12.64] ;  /* 0x000000180c0c7981 */ /* 0x000f62000c1e1500 */
[-C--:B------:R-:W-:Y:S01]  /*1470*/  LEA.HI.X R101, R148, R203.reuse, RZ, 0x1, P4 ;  /* 0x000000cb94657211 */ /* 0x080fe200020f0cff */
[----:B------:R-:W-:Y:S01]  /*1480*/  IMAD.WIDE.U32 R8, R217, 0x2, R8 ;  /* 0x00000002d9087825 */ /* 0x000fe200078e0008 */
[-C--:B------:R-:W-:Y:S01]  /*1490*/  LEA.HI.X R103, R150, R203.reuse, RZ, 0x1, P5 ;  /* 0x000000cb96677211 */ /* 0x080fe200028f0cff */
[----:B------:R-:W5:Y:S01]  /*14a0*/  LDG.E.U16 R16, desc[UR24][R16.64] ;  /* 0x0000001810107981 */ /* 0x000f62000c1e1500 */
[-C--:B------:R-:W-:Y:S01]  /*14b0*/  LEA R114, P3, R151, R202.reuse, 0x6 ;  /* 0x000000ca97727211 */ /* 0x080fe200078630ff */
[----:B------:R-:W-:Y:S01]  /*14c0*/  IMAD.WIDE.U32 R22, R217, 0x2, R22 ;  /* 0x00000002d9167825 */ /* 0x000fe200078e0016 */
[-C--:B------:R-:W-:Y:S01]  /*14d0*/  LEA R108, P4, R147, R202.reuse, 0x6 ;  /* 0x000000ca936c7211 */ /* 0x080fe200078830ff */
[----:B------:R0:W5:Y:S01]  /*14e0*/  LDG.E.U16 R15, desc[UR24][R84.64] ;  /* 0x00000018540f7981 */ /* 0x000162000c1e1500 */
[-C--:B------:R-:W-:Y:S01]  /*14f0*/  LEA R110, P5, R225, R202.reuse, 0x6 ;  /* 0x000000cae16e7211 */ /* 0x080fe200078a30ff */
[C---:B------:R-:W-:Y:S01]  /*1500*/  IMAD.WIDE.U32 R24, R217.reuse, 0x2, R24 ;  /* 0x00000002d9187825 */ /* 0x040fe200078e0018 */
[-C--:B------:R-:W-:Y:S01]  /*1510*/  LEA.HI.X R115, R124, R203.reuse, RZ, 0x1, P3 ;  /* 0x000000cb7c737211 */ /* 0x080fe200018f0cff */
[----:B------:R4:W5:Y:S01]  /*1520*/  LDG.E.U16 R13, desc[UR24][R82.64] ;  /* 0x00000018520d7981 */ /* 0x000962000c1e1500 */
[-C--:B------:R-:W-:Y:S01]  /*1530*/  LEA.HI.X R109, R118, R203.reuse, RZ, 0x1, P4 ;  /* 0x000000cb766d7211 */ /* 0x080fe200020f0cff */
[----:B------:R-:W-:Y:S01]  /*1540*/  IMAD.WIDE.U32 R86, R217, 0x2, R86 ;  /* 0x00000002d9567825 */ /* 0x000fe200078e0056 */
[----:B------:R-:W-:Y:S01]  /*1550*/  LEA.HI.X R111, R120, R203, RZ, 0x1, P5 ;  /* 0x000000cb786f7211 */ /* 0x000fe200028f0cff */
[----:B------:R0:W5:Y:S01]  /*1560*/  LDG.E.U16 R17, desc[UR24][R88.64] ;  /* 0x0000001858117981 */ /* 0x000162000c1e1500 */
[C---:B------:R-:W-:Y:S01]  /*1570*/  LEA R124, P3, R133.reuse, R202, 0x6 ;  /* 0x000000ca857c7211 */ /* 0x040fe200078630ff */
[----:B------:R-:W-:Y:S01]  /*1580*/  IMAD.SHL.U32 R142, R133, 0x20, RZ ;  /* 0x00000020858e7824 */ /* 0x000fe200078e00ff */
[-C--:B--2---:R-:W-:Y:S01]  /*1590*/  LEA R78, P0, R2, R48.reuse, 0x2 ;  /* 0x00000030024e7211 */ /* 0x084fe200078010ff */
[----:B------:R-:W-:Y:S01]  /*15a0*/  IMAD.SHL.U32 R144, R219, 0x20, RZ ;  /* 0x00000020db907824 */ /* 0x000fe200078e00ff */
[----:B---3--:R-:W-:Y:S01]  /*15b0*/  LEA R80, P2, R211, R48, 0x7 ;  /* 0x00000030d3507211 */ /* 0x008fe200078438ff */
[----:B------:R-:W-:Y:S01]  /*15c0*/  IMAD.SHL.U32 R146, R3, 0x20, RZ ;  /* 0x0000002003927824 */ /* 0x000fe200078e00ff */
[-C--:B------:R-:W-:Y:S01]  /*15d0*/  LEA.HI.X R79, R168, R49.reuse, RZ, 0x1, P0 ;  /* 0x00000031a84f7211 */ /* 0x080fe200000f0cff */
[----:B------:R-:W-:Y:S01]  /*15e0*/  IMAD.SHL.U32 R211, R209, 0x40, RZ ;  /* 0x00000040d1d37824 */ /* 0x000fe200078e00ff */
[----:B------:R-:W-:Y:S01]  /*15f0*/  LEA.HI.X R81, R215, R49, RZ, 0x1, P2 ;  /* 0x00000031d7517211 */ /* 0x000fe200010f0cff */
[----:B------:R-:W5:Y:S01]  /*1600*/  LDG.E.U16 R8, desc[UR24][R8.64] ;  /* 0x0000001808087981 */ /* 0x000f62000c1e1500 */
[----:B------:R-:W-:Y:S01]  /*1610*/  LEA R118, P4, R219, R202, 0x6 ;  /* 0x000000cadb767211 */ /* 0x000fe200078830ff */
[----:B0-----:R-:W-:Y:S01]  /*1620*/  IMAD.WIDE.U32 R84, R217, 0x2, R78 ;  /* 0x00000002d9547825 */ /* 0x001fe200078e004e */
[-C--:B------:R-:W-:Y:S01]  /*1630*/  LEA R78, P2, R209, R48.reuse, 0x7 ;  /* 0x00000030d14e7211 */ /* 0x080fe200078438ff */
[----:B------:R-:W5:Y:S01]  /*1640*/  LDG.E.U16 R22, desc[UR24][R22.64] ;  /* 0x0000001816167981 */ /* 0x000f62000c1e1500 */
[----:B----4-:R-:W-:-:S02]  /*1650*/  LEA R82, P0, R207, R48, 0x7 ;  /* 0x00000030cf527211 */ /* 0x010fc400078038ff */
[-C--:B------:R-:W-:Y:S01]  /*1660*/  LEA.HI.X R79, R211, R49.reuse, RZ, 0x1, P2 ;  /* 0x00000031d34f7211 */ /* 0x080fe200010f0cff */
[----:B------:R-:W-:Y:S01]  /*1670*/  IMAD.WIDE.U32 R80, R217, 0x2, R80 ;  /* 0x00000002d9507825 */ /* 0x000fe200078e0050 */
[----:B------:R-:W-:Y:S01]  /*1680*/  LEA.HI.X R83, R213, R49, RZ, 0x1, P0 ;  /* 0x00000031d5537211 */ /* 0x000fe200000f0cff */
[----:B------:R-:W5:Y:S01]  /*1690*/  LDG.E.U16 R24, desc[UR24][R24.64] ;  /* 0x0000001818187981 */ /* 0x000f62000c1e1500 */
[----:B------:R-:W-:Y:S01]  /*16a0*/  LEA R120, P5, R3, R202, 0x6 ;  /* 0x000000ca03787211 */ /* 0x000fe200078a30ff */
[----:B------:R-:W-:Y:S01]  /*16b0*/  IMAD.WIDE.U32 R88, R217, 0x2, R78 ;  /* 0x00000002d9587825 */ /* 0x000fe200078e004e */
[C---:B------:R-:W-:Y:S01]  /*16c0*/  LEA R78, P0, R205.reuse, R48, 0x7 ;  /* 0x00000030cd4e7211 */ /* 0x040fe200078038ff */
[----:B------:R0:W5:Y:S01]  /*16d0*/  LDG.E.U16 R9, desc[UR24][R86.64] ;  /* 0x0000001856097981 */ /* 0x000162000c1e1500 */
[-C--:B------:R-:W-:Y:S01]  /*16e0*/  LEA.HI.X R125, R142, R203.reuse, RZ, 0x1, P3 ;  /* 0x000000cb8e7d7211 */ /* 0x080fe200018f0cff */
[----:B------:R-:W-:Y:S01]  /*16f0*/  IMAD.SHL.U32 R209, R205, 0x40, RZ ;  /* 0x00000040cdd17824 */ /* 0x000fe200078e00ff */
[-C--:B------:R-:W-:Y:S01]  /*1700*/  LEA.HI.X R119, R144, R203.reuse, RZ, 0x1, P4 ;  /* 0x000000cb90777211 */ /* 0x080fe200020f0cff */
[----:B------:R-:W-:Y:S01]  /*1710*/  IMAD.WIDE.U32 R54, R217, 0x2, R54 ;  /* 0x00000002d9367825 */ /* 0x000fe200078e0036 */
[----:B------:R-:W-:Y:S01]  /*1720*/  LEA.HI.X R121, R146, R203, RZ, 0x1, P5 ;  /* 0x000000cb92797211 */ /* 0x000fe200028f0cff */
[----:B------:R-:W5:Y:S01]  /*1730*/  LDG.E.U16 R23, desc[UR24][R80.64] ;  /* 0x0000001850177981 */ /* 0x000f62000c1e1500 */
[----:B------:R-:W-:Y:S01]  /*1740*/  LEA.HI.X R79, R209, R49, RZ, 0x1, P0 ;  /* 0x00000031d14f7211 */ /* 0x000fe200000f0cff */
[----:B------:R-:W-:-:S02]  /*1750*/  IMAD.SHL.U32 R207, R136, 0x40, RZ ;  /* 0x0000004088cf7824 */ /* 0x000fc400078e00ff */
[----:B------:R2:W5:Y:S01]  /*1760*/  LDG.E.U16 R25, desc[UR24][R80.64+0x40] ;  /* 0x0000401850197981 */ /* 0x000562000c1e1500 */
[C---:B0-----:R-:W-:Y:S01]  /*1770*/  IMAD.WIDE.U32 R86, R217.reuse, 0x2, R82 ;  /* 0x00000002d9567825 */ /* 0x041fe200078e0052 */
[CC--:B------:R-:W-:Y:S02]  /*1780*/  LEA R82, P2, R134.reuse, R48.reuse, 0x7 ;  /* 0x0000003086527211 */ /* 0x0c0fe400078438ff */
[----:B------:R0:W5:Y:S01]  /*1790*/  LDG.E.U16 R54, desc[UR24][R54.64] ;  /* 0x0000001836367981 */ /* 0x000162000c1e1500 */
[----:B------:R-:W-:Y:S02]  /*17a0*/  IMAD.SHL.U32 R205, R134, 0x40, RZ ;  /* 0x0000004086cd7824 */ /* 0x000fe400078e00ff */
[----:B------:R-:W-:Y:S01]  /*17b0*/  IMAD.SHL.U32 R203, R132, 0x40, RZ ;  /* 0x0000004084cb7824 */ /* 0x000fe200078e00ff */
[----:B------:R-:W5:Y:S01]  /*17c0*/  LDG.E.U16 R130, desc[UR24][R130.64] ;  /* 0x0000001882827981 */ /* 0x000f62000c1e1500 */
[----:B------:R-:W-:Y:S01]  /*17d0*/  IMAD.WIDE.U32 R52, R217, 0x2, R52 ;  /* 0x00000002d9347825 */ /* 0x000fe200078e0034 */
[----:B--2---:R-:W-:-:S02]  /*17e0*/  LEA R80, P0, R136, R48, 0x7 ;  /* 0x0000003088507211 */ /* 0x004fc400078038ff */
[----:B------:R-:W-:Y:S01]  /*17f0*/  LEA R48, P3, R132, R48, 0x7 ;  /* 0x0000003084307211 */ /* 0x000fe200078638ff */
[----:B------:R-:W-:Y:S01]  /*1800*/  IMAD.WIDE.U32 R36, R217, 0x2, R36 ;  /* 0x00000002d9247825 */ /* 0x000fe200078e0024 */
[-C--:B------:R-:W-:Y:S01]  /*1810*/  LEA.HI.X R81, R207, R49.reuse, RZ, 0x1, P0 ;  /* 0x00000031cf517211 */ /* 0x080fe200000f0cff */
[----:B------:R2:W5:Y:S01]  /*1820*/  LDG.E.U16 R52, desc[UR24][R52.64] ;  /* 0x0000001834347981 */ /* 0x000562000c1e1500 */
[-C--:B------:R-:W-:Y:S01]  /*1830*/  LEA.HI.X R83, R205, R49.reuse, RZ, 0x1, P2 ;  /* 0x00000031cd537211 */ /* 0x080fe200010f0cff */
[----:B------:R-:W-:Y:S01]  /*1840*/  IMAD.WIDE.U32 R34, R217, 0x2, R34 ;  /* 0x00000002d9227825 */ /* 0x000fe200078e0022 */
[----:B------:R-:W-:Y:S01]  /*1850*/  LEA.HI.X R49, R203, R49, RZ, 0x1, P3 ;  /* 0x00000031cb317211 */ /* 0x000fe200018f0cff */
[----:B------:R-:W5:Y:S01]  /*1860*/  LDG.E.U16 R36, desc[UR24][R36.64] ;  /* 0x0000001824247981 */ /* 0x000f62000c1e1500 */
[----:B0-----:R-:W-:Y:S01]  /*1870*/  SHF.R.S32.HI R55, RZ, 0x6, R0 ;  /* 0x00000006ff377819 */ /* 0x001fe20000011400 */
[C---:B------:R-:W-:Y:S02]  /*1880*/  IMAD.WIDE.U32 R18, R217.reuse, 0x2, R18 ;  /* 0x00000002d9127825 */ /* 0x040fe400078e0012 */
[----:B------:R-:W5:Y:S02]  /*1890*/  LDG.E.U16 R34, desc[UR24][R34.64] ;  /* 0x0000001822227981 */ /* 0x000f64000c1e1500 */
[C---:B------:R-:W-:Y:S01]  /*18a0*/  IMAD.WIDE.U32 R26, R217.reuse, 0x2, R26 ;  /* 0x00000002d91a7825 */ /* 0x040fe200078e001a */
[----:B--2---:R-:W-:Y:S01]  /*18b0*/  SHF.R.U32.HI R53, RZ, 0x5, R0 ;  /* 0x00000005ff357819 */ /* 0x004fe20000011600 */
[----:B------:R-:W5:Y:S02]  /*18c0*/  LDG.E.U16 R18, desc[UR24][R18.64] ;  /* 0x0000001812127981 */ /* 0x000f64000c1e1500 */
[----:B------:R-:W-:Y:S01]  /*18d0*/  IMAD.WIDE.U32 R20, R217, 0x2, R20 ;  /* 0x00000002d9147825 */ /* 0x000fe200078e0014 */
[----:B------:R-:W-:Y:S01]  /*18e0*/  SGXT R55, R55, 0x1 ;  /* 0x000000013737781a */ /* 0x000fe20000000200 */
[----:B------:R-:W5:Y:S02]  /*18f0*/  LDG.E.U16 R26, desc[UR24][R26.64] ;  /* 0x000000181a1a7981 */ /* 0x000f64000c1e1500 */
[----:B------:R-:W-:-:S04]  /*1900*/  IMAD.WIDE.U32 R28, R217, 0x2, R28 ;  /* 0x00000002d91c7825 */ /* 0x000fc800078e001c */
[C---:B------:R-:W-:Y:S01]  /*1910*/  IMAD.WIDE.U32 R30, R217.reuse, 0x2, R30 ;  /* 0x00000002d91e7825 */ /* 0x040fe200078e001e */
[----:B------:R-:W5:Y:S03]  /*1920*/  LDG.E.U16 R128, desc[UR24][R128.64] ;  /* 0x0000001880807981 */ /* 0x000f66000c1e1500 */
[C---:B------:R-:W-:Y:S01]  /*1930*/  IMAD.WIDE.U32 R32, R217.reuse, 0x2, R32 ;  /* 0x00000002d9207825 */ /* 0x040fe200078e0020 */
[----:B------:R-:W5:Y:S03]  /*1940*/  LDG.E.U16 R126, desc[UR24][R126.64] ;  /* 0x000000187e7e7981 */ /* 0x000f66000c1e1500 */
[----:B------:R-:W-:-:S04]  /*1950*/  IMAD.WIDE.U32 R38, R217, 0x2, R38 ;  /* 0x00000002d9267825 */ /* 0x000fc800078e0026 */
[----:B------:R-:W-:-:S04]  /*1960*/  IMAD.WIDE.U32 R46, R217, 0x2, R46 ;  /* 0x00000002d92e7825 */ /* 0x000fc800078e002e */
[----:B------:R-:W-:-:S04]  /*1970*/  IMAD.WIDE.U32 R40, R217, 0x2, R40 ;  /* 0x00000002d9287825 */ /* 0x000fc800078e0028 */
[----:B------:R-:W-:-:S04]  /*1980*/  IMAD.WIDE.U32 R42, R217, 0x2, R42 ;  /* 0x00000002d92a7825 */ /* 0x000fc800078e002a */
[----:B------:R-:W-:-:S04]  /*1990*/  IMAD.WIDE.U32 R44, R217, 0x2, R44 ;  /* 0x00000002d92c7825 */ /* 0x000fc800078e002c */
[----:B------:R-:W-:-:S04]  /*19a0*/  IMAD.WIDE.U32 R50, R217, 0x2, R50 ;  /* 0x00000002d9327825 */ /* 0x000fc800078e0032 */
[----:B------:R-:W-:Y:S01]  /*19b0*/  IMAD.WIDE.U32 R78, R217, 0x2, R78 ;  /* 0x00000002d94e7825 */ /* 0x000fe200078e004e */
[----:B------:R-:W-:Y:S01]  /*19c0*/  R2UR UR22, R53 ;  /* 0x00000000351672ca */ /* 0x000fe200000e0000 */
[----:B------:R-:W5:Y:S02]  /*19d0*/  LDG.E.U16 R20, desc[UR24][R20.64] ;  /* 0x0000001814147981 */ /* 0x000f64000c1e1500 */
[C---:B------:R-:W-:Y:S02]  /*19e0*/  IMAD.WIDE.U32 R56, R217.reuse, 0x2, R56 ;  /* 0x00000002d9387825 */ /* 0x040fe400078e0038 */
[----:B------:R-:W5:Y:S02]  /*19f0*/  LDG.E.U16 R35, desc[UR24][R78.64] ;  /* 0x000000184e237981 */ /* 0x000f64000c1e1500 */
[C---:B------:R-:W-:Y:S02]  /*1a00*/  IMAD.WIDE.U32 R58, R217.reuse, 0x2, R58 ;  /* 0x00000002d93a7825 */ /* 0x040fe400078e003a */
[----:B------:R0:W5:Y:S02]  /*1a10*/  LDG.E.U16 R37, desc[UR24][R78.64+0x40] ;  /* 0x000040184e257981 */ /* 0x000164000c1e1500 */
[----:B------:R-:W-:-:S04]  /*1a20*/  IMAD.WIDE.U32 R66, R217, 0x2, R66 ;  /* 0x00000002d9427825 */ /* 0x000fc800078e0042 */
[C---:B------:R-:W-:Y:S01]  /*1a30*/  IMAD.WIDE.U32 R60, R217.reuse, 0x2, R60 ;  /* 0x00000002d93c7825 */ /* 0x040fe200078e003c */
[----:B------:R2:W5:Y:S03]  /*1a40*/  LDG.E.U16 R28, desc[UR24][R28.64] ;  /* 0x000000181c1c7981 */ /* 0x000566000c1e1500 */
        /* <DEDUP_REMOVED lines=16> */
[----:B------:R-:W-:-:S04]  /*1b50*/  IMAD.WIDE.U32 R90, R217, 0x2, R90 ;  /* 0x00000002d95a7825 */ /* 0x000fc800078e005a */
        /* <DEDUP_REMOVED lines=18> */
[----:B------:R-:W-:Y:S01]  /*1c80*/  IMAD.WIDE.U32 R48, R217, 0x2, R48 ;  /* 0x00000002d9307825 */ /* 0x000fe200078e0030 */
[----:B0-----:R-:W-:Y:S01]  /*1c90*/  LOP3.LUT R78, R55, 0x90, RZ, 0xc0, !PT ;  /* 0x00000090374e7812 */ /* 0x001fe200078ec0ff */
[----:B------:R2:W5:Y:S02]  /*1ca0*/  LDG.E.U16 R56, desc[UR24][R56.64] ;  /* 0x0000001838387981 */ /* 0x000564000c1e1500 */
[----:B------:R-:W-:Y:S01]  /*1cb0*/  IMAD.SHL.U32 R53, R0, 0x2, RZ ;  /* 0x0000000200357824 */ /* 0x000fe200078e00ff */
[----:B-1----:R-:W-:Y:S01]  /*1cc0*/  R2UR UR26, R138 ;  /* 0x000000008a1a72ca */ /* 0x002fe200000e0000 */
[----:B------:R2:W5:Y:S04]  /*1cd0*/  LDG.E.U16 R58, desc[UR24][R58.64] ;  /* 0x000000183a3a7981 */ /* 0x000568000c1e1500 */
[----:B------:R2:W5:Y:S01]  /*1ce0*/  LDG.E.U16 R66, desc[UR24][R66.64] ;  /* 0x0000001842427981 */ /* 0x000562000c1e1500 */
[----:B------:R-:W-:-:S03]  /*1cf0*/  LOP3.LUT R53, R78, 0x7e, R53, 0x78, !PT ;  /* 0x0000007e4e357812 */ /* 0x000fc600078e7835 */
[----:B------:R2:W5:Y:S04]  /*1d00*/  LDG.E.U16 R60, desc[UR24][R60.64] ;  /* 0x000000183c3c7981 */ /* 0x000568000c1e1500 */
        /* <DEDUP_REMOVED lines=36> */
[----:B------:R2:W5:Y:S01]  /*1f50*/  LDG.E.U16 R51, desc[UR24][R48.64+0x40] ;  /* 0x0000401830337981 */ /* 0x000562000c1e1500 */
[----:B------:R-:W-:Y:S05]  /*1f60*/  @P1 BRA `(.L_x_5) ;  /* 0x0000000000181947 */ /* 0x000fea0003800000 */
[----:B------:R-:W-:Y:S01]  /*1f70*/  ELECT P0, URZ, PT ;  /* 0x0000000000ff782f */ /* 0x000fe20003800000 */
[----:B--2---:R-:W-:Y:S01]  /*1f80*/  IMAD.MOV.U32 R48, RZ, RZ, 0x1 ;  /* 0x00000001ff307424 */ /* 0x004fe200078e00ff */
[----:B------:R-:W-:Y:S01]  /*1f90*/  UMOV UR4, 0x40 ;  /* 0x0000004000047882 */ /* 0x000fe20000000000 */
[----:B------:R-:W-:Y:S01]  /*1fa0*/  UVIRTCOUNT.DEALLOC.SMPOOL 0x80 ;  /* 0x000000800000784c */ /* 0x000fe20000000000 */
[----:B------:R-:W-:-:S09]  /*1fb0*/  ULEA UR4, UR20, UR4, 0x18 ;  /* 0x0000000414047291 */ /* 0x000fd2000f8ec0ff */
[----:B------:R0:W-:Y:S03]  /*1fc0*/  @P0 STS.U8 [UR4], R48 ;  /* 0x00000030ff000988 */ /* 0x0001e60008000004 */
.L_x_5:
[----:B------:R-:W-:Y:S01]  /*1fd0*/  LOP3.LUT P2, RZ, R0, 0x7f, RZ, 0xc0, !PT ;  /* 0x0000007f00ff7812 */ /* 0x000fe2000784c0ff */
[----:B-----5:R1:W-:Y:S01]  /*1fe0*/  STS.U16 [R53+UR21+0x3200], R5 ;  /* 0x0032000535007988 */ /* 0x0203e20008000415 */
[----:B------:R-:W-:Y:S01]  /*1ff0*/  UMOV UR4, 0x1 ;  /* 0x0000000100047882 */ /* 0x000fe20000000000 */
[----:B------:R-:W-:Y:S02]  /*2000*/  SHF.R.U32.HI R132, RZ, 0x1, R2 ;  /* 0x00000001ff847819 */ /* 0x000fe40000011602 */
[----:B--2---:R-:W-:Y:S01]  /*2010*/  LOP3.LUT R49, R53, 0x20, RZ, 0x3c, !PT ;  /* 0x0000002035317812 */ /* 0x004fe200078e3cff */
[----:B------:R2:W-:Y:S04]  /*2020*/  STS.U16 [R53+UR21], R6 ;  /* 0x0000000635007988 */ /* 0x0005e80008000415 */
[----:B------:R-:W-:Y:S01]  /*2030*/  STS.U16 [R53+UR21+0x200], R130 ;  /* 0x0002008235007988 */ /* 0x000fe20008000415 */
[----:B-1----:R-:W-:-:S02]  /*2040*/  IMAD R5, R2, 0x2, R217 ;  /* 0x0000000202057824 */ /* 0x002fc400078e02d9 */
[----:B------:R-:W-:Y:S01]  /*2050*/  VOTEU.ALL UP0, P2 ;  /* 0x0000000000ff7886 */ /* 0x000fe20001000000 */
[----:B------:R-:W-:Y:S01]  /*2060*/  VOTEU.ALL UP1, P2 ;  /* 0x0000000000ff7886 */ /* 0x000fe20001020000 */
[----:B------:R-:W-:Y:S01]  /*2070*/  IMAD.SHL.U32 R5, R5, 0x2, RZ ;  /* 0x0000000205057824 */ /* 0x000fe200078e00ff */
[----:B------:R-:W-:Y:S02]  /*2080*/  STS.U16 [R53+UR21+0x400], R128 ;  /* 0x0004008035007988 */ /* 0x000fe40008000415 */
[----:B------:R-:W-:-:S04]  /*2090*/  @!UP0 UIADD3 UR4, UPT, UPT, -UR4, 0x100000, URZ ;  /* 0x0010000004048890 */ /* 0x000fc8000fffe1ff */
[----:B------:R-:W-:Y:S02]  /*20a0*/  @!UP0 USHF.L.U32 UR5, UR4, 0xb, URZ ;  /* 0x0000000b04058899 */ /* 0x000fe400080006ff */
[----:B------:R-:W-:Y:S02]  /*20b0*/  @!UP0 USHF.L.U32 UR4, UR4, 0x1, URZ ;  /* 0x0000000104048899 */ /* 0x000fe400080006ff */
[----:B------:R-:W-:Y:S01]  /*20c0*/  UISETP.NE.U32.AND UP0, UPT, UR22, URZ, UPT ;  /* 0x000000ff1600728c */ /* 0x000fe2000bf05070 */
[----:B--2---:R-:W-:Y:S01]  /*20d0*/  LOP3.LUT R6, R5, R132, RZ, 0x3c, !PT ;  /* 0x0000008405067212 */ /* 0x004fe200078e3cff */
[----:B------:R-:W-:Y:S04]  /*20e0*/  STS.U16 [R53+UR21+0x600], R126 ;  /* 0x0006007e35007988 */ /* 0x000fe80008000415 */
[----:B------:R1:W-:Y:S04]  /*20f0*/  STS.U16 [R53+UR21+0x800], R4 ;  /* 0x0008000435007988 */ /* 0x0003e80008000415 */
[----:B------:R2:W-:Y:S04]  /*2100*/  STS.U16 [R53+UR21+0xa00], R8 ;  /* 0x000a000835007988 */ /* 0x0005e80008000415 */
[----:B------:R2:W-:Y:S01]  /*2110*/  STS.U16 [R53+UR21+0xc00], R16 ;  /* 0x000c001035007988 */ /* 0x0005e20008000415 */
[----:B-1----:R-:W-:-:S03]  /*2120*/  LOP3.LUT R4, R0, 0x7f, RZ, 0xc0, !PT ;  /* 0x0000007f00047812 */ /* 0x002fc600078ec0ff */
[----:B------:R2:W-:Y:S04]  /*2130*/  STS.U16 [R53+UR21+0xe00], R10 ;  /* 0x000e000a35007988 */ /* 0x0005e80008000415 */
        /* <DEDUP_REMOVED lines=70> */
[----:B------:R2:W-:Y:S01]  /*25a0*/  STS.U16 [R6+UR21+0x4e00], R51 ;  /* 0x004e003306007988 */ /* 0x0005e20008000415 */
[----:B------:R1:W-:Y:S06]  /*25b0*/  MEMBAR.ALL.CTA ;  /* 0x0000000000007992 */ /* 0x0003ec0000008000 */
[----:B-1----:R-:W-:Y:S04]  /*25c0*/  FENCE.VIEW.ASYNC.S ;  /* 0x00000000000073c6 */ /* 0x002fe80000000000 */
[----:B------:R-:W1:Y:S02]  /*25d0*/  FENCE.VIEW.ASYNC.S ;  /* 0x00000000000073c6 */ /* 0x000e640000000000 */
[----:B-1----:R2:W1:Y:S02]  /*25e0*/  @!UP1 SYNCS.EXCH.64 URZ, [UR21+0x5000], UR4 ;  /* 0x0050000415ff95b2 */ /* 0x0024640008000100 */
[----:B-1----:R-:W-:Y:S06]  /*25f0*/  BAR.SYNC.DEFER_BLOCKING 0x0 ;  /* 0x0000000000007b1d */ /* 0x002fec0000010000 */
[----:B--2---:R-:W-:Y:S05]  /*2600*/  BRA.U UP0, `(.L_x_6) ;  /* 0x0000000100787547 */ /* 0x004fea000b800000 */
[----:B------:R-:W-:Y:S02]  /*2610*/  USHF.R.U32.HI UR8, URZ, 0x4, UR21 ;  /* 0x00000004ff087899 */ /* 0x000fe40008011615 */
[----:B------:R-:W-:Y:S02]  /*2620*/  UIADD3 UR4, UPT, UPT, UR21, 0x4000, URZ ;  /* 0x0000400015047890 */ /* 0x000fe4000fffe0ff */
[----:B------:R-:W-:Y:S02]  /*2630*/  USGXT.U32 UR8, UR8, 0xe ;  /* 0x0000000e0808789a */ /* 0x000fe40008000000 */
[----:B------:R-:W-:Y:S02]  /*2640*/  USHF.R.U32.HI UR4, URZ, 0x4, UR4 ;  /* 0x00000004ff047899 */ /* 0x000fe40008011604 */
[----:B------:R-:W-:Y:S01]  /*2650*/  UIADD3 UR16, UP0, UPT, UR8, 0x2, URZ ;  /* 0x0000000208107890 */ /* 0x000fe2000ff1e0ff */
[----:B------:R-:W-:Y:S01]  /*2660*/  UMOV UR5, URZ ;  /* 0x000000ff00057c82 */ /* 0x000fe20008000000 */
[----:B------:R-:W-:-:S02]  /*2670*/  USGXT.U32 UR4, UR4, 0xe ;  /* 0x0000000e0404789a */ /* 0x000fc40008000000 */
[----:B------:R-:W-:Y:S01]  /*2680*/  UIADD3.X UR17, UPT, UPT, UR5, -0x7fffbfe0, URZ, UP0, !UPT ;  /* 0x8000402005117890 */ /* 0x000fe200087fe4ff */
[----:B------:R-:W-:Y:S01]  /*2690*/  UMOV UR6, 0x80 ;  /* 0x0000008000067882 */ /* 0x000fe20000000000 */
[----:B------:R-:W-:Y:S01]  /*26a0*/  UMOV UR7, 0x40004040 ;  /* 0x4000404000077882 */ /* 0x000fe20000000000 */
[----:B------:R-:W-:Y:S02]  /*26b0*/  UIADD3 UR12, UPT, UPT, UR26, 0x40, URZ ;  /* 0x000000401a0c7890 */ /* 0x000fe4000fffe0ff */
[----:B------:R-:W-:Y:S02]  /*26c0*/  UIADD3.64 UR6, UPT, UPT, UR4, UR6, URZ ;  /* 0x0000000604067297 */ /* 0x000fe4000fffe0ff */
[----:B------:R-:W-:Y:S02]  /*26d0*/  UIADD3.64 UR10, UPT, UPT, UR16, 0x1fe, URZ ;  /* 0x000001fe100a7897 */ /* 0x000fe4000fffe0ff */
[----:B------:R-:W-:Y:S02]  /*26e0*/  UIADD3 UR13, UPT, UPT, UR26, 0x40, URZ ;  /* 0x000000401a0d7890 */ /* 0x000fe4000fffe0ff */
[----:B------:R-:W-:Y:S01]  /*26f0*/  UIADD3.64 UR14, UPT, UPT, UR16, 0x200, URZ ;  /* 0x00000200100e7897 */ /* 0x000fe2000fffe0ff */
[----:B------:R-:W-:Y:S01]  /*2700*/  UMOV UR18, 0x0 ;  /* 0x0000000000127882 */ /* 0x000fe20000000000 */
[----:B------:R-:W-:Y:S01]  /*2710*/  UMOV UR19, 0x8110010 ;  /* 0x0811001000137882 */ /* 0x000fe20000000000 */
[----:B------:R-:W-:Y:S01]  /*2720*/  UMOV UR9, 0x80004020 ;  /* 0x8000402000097882 */ /* 0x000fe20000000000 */
[----:B------:R-:W-:Y:S01]  /*2730*/  UMOV UR5, 0x40004040 ;  /* 0x4000404000057882 */ /* 0x000fe20000000000 */
[----:B------:R-:W-:Y:S01]  /*2740*/  UMOV UR28, 0x0 ;  /* 0x00000000001c7882 */ /* 0x000fe20000000000 */
[----:B------:R-:W-:Y:S01]  /*2750*/  UMOV UR29, 0x8110010 ;  /* 0x08110010001d7882 */ /* 0x000fe20000000000 */
[----:B------:R-:W-:Y:S01]  /*2760*/  UMOV UR30, 0x0 ;  /* 0x00000000001e7882 */ /* 0x000fe20000000000 */
[----:B------:R-:W-:Y:S01]  /*2770*/  UMOV UR31, 0x8110010 ;  /* 0x08110010001f7882 */ /* 0x000fe20000000000 */
[----:B------:R1:W-:Y:S01]  /*2780*/  UTCHMMA gdesc[UR8], gdesc[UR4], tmem[UR26], tmem[UR18], idesc[UR19], !UPT ;  /* 0x00ff1204080075ea */ /* 0x0003e2000f80001a */
[----:B------:R-:W-:Y:S01]  /*2790*/  UMOV UR32, 0x0 ;  /* 0x0000000000207882 */ /* 0x000fe20000000000 */
[----:B------:R-:W-:Y:S01]  /*27a0*/  UMOV UR33, 0x8110010 ;  /* 0x0811001000217882 */ /* 0x000fe20000000000 */
[----:B------:R1:W-:Y:S01]  /*27b0*/  UTCHMMA gdesc[UR16], gdesc[UR6], tmem[UR26], tmem[UR28], idesc[UR29], UPT ;  /* 0x00ff1c06100075ea */ /* 0x0003e2000b80001a */
[----:B------:R1:W-:Y:S01]  /*27c0*/  UTCHMMA gdesc[UR10], gdesc[UR4], tmem[UR12], tmem[UR30], idesc[UR31], !UPT ;  /* 0x00ff1e040a0075ea */ /* 0x0003e2000f80000c */
[----:B------:R1:W-:Y:S01]  /*27d0*/  UTCHMMA gdesc[UR14], gdesc[UR6], tmem[UR13], tmem[UR32], idesc[UR33], UPT ;  /* 0x00ff20060e0075ea */ /* 0x0003e2000b80000d */
[----:B------:R-:W-:Y:S01]  /*27e0*/  NOP ;  /* 0x0000000000007918 */ /* 0x000fe20000000000 */
.L_x_6:
[----:B------:R-:W-:Y:S02]  /*27f0*/  ELECT P0, URZ, PT ;  /* 0x0000000000ff782f */ /* 0x000fe40003800000 */
[----:B------:R-:W-:Y:S01]  /*2800*/  SHF.R.S32.HI R136, RZ, 0x3, R0 ;  /* 0x00000003ff887819 */ /* 0x000fe20000011400 */
[----:B-1----:R-:W-:Y:S01]  /*2810*/  UIADD3 UR4, UPT, UPT, UR21, 0x5000, URZ ;  /* 0x0000500015047890 */ /* 0x002fe2000fffe0ff */
[----:B------:R-:W-:Y:S01]  /*2820*/  ISETP.LT.U32.AND P0, PT, R4, 0x20, P0 ;  /* 0x000000200400780c */ /* 0x000fe20000701070 */
[----:B------:R-:W-:Y:S01]  /*2830*/  UMOV UR5, URZ ;  /* 0x000000ff00057c82 */ /* 0x000fe20008000000 */
[----:B------:R-:W-:Y:S01]  /*2840*/  USHF.L.U32 UR22, UR22, 0x15, URZ ;  /* 0x0000001516167899 */ /* 0x000fe200080006ff */
[----:B------:R-:W1:Y:S03]  /*2850*/  LDCU.64 UR28, c[0x0][0x390] ;  /* 0x00007200ff1c77ac */ /* 0x000e660008000a00 */
[----:B------:R-:W-:Y:S01]  /*2860*/  ULOP3.LUT UR22, UR22, 0x600000, URZ, 0xc0, !UPT ;  /* 0x0060000016167892 */ /* 0x000fe2000f8ec0ff */
[----:B------:R-:W2:Y:S06]  /*2870*/  LDCU.64 UR30, c[0x0][0x390] ;  /* 0x00007200ff1e77ac */ /* 0x000eac0008000a00 */
[----:B------:R-:W-:Y:S01]  /*2880*/  VOTEU.ANY UP0, P0 ;  /* 0x0000000000ff7886 */ /* 0x000fe20000000100 */
[----:B------:R-:W-:Y:S01]  /*2890*/  VOTEU.ANY UP1, P0 ;  /* 0x0000000000ff7886 */ /* 0x000fe20000020100 */
[----:B------:R-:W3:Y:S03]  /*28a0*/  LDCU.64 UR32, c[0x0][0x390] ;  /* 0x00007200ff2077ac */ /* 0x000ee60008000a00 */
[----:B------:R-:W-:Y:S01]  /*28b0*/  @UP0 UMOV UR23, UR4 ;  /* 0x0000000400170c82 */ /* 0x000fe20008000000 */
[----:B------:R-:W4:Y:S01]  /*28c0*/  LDCU.64 UR8, c[0x0][0x390] ;  /* 0x00007200ff0877ac */ /* 0x000f220008000a00 */
[----:B------:R0:W-:Y:S01]  /*28d0*/  @UP1 UTCBAR [UR23], URZ ;  /* 0x000000ff170013e9 */ /* 0x0001e200080000ff */
[----:B------:R-:W-:Y:S01]  /*28e0*/  BAR.SYNC.DEFER_BLOCKING 0x0 ;  /* 0x0000000000007b1d */ /* 0x000fe20000010000 */
[----:B------:R-:W-:-:S05]  /*28f0*/  UIADD3 UR22, UPT, UPT, UR26, UR22, URZ ;  /* 0x000000161a167290 */ /* 0x000fca000fffe0ff */
[----:B------:R-:W0:Y:S01]  /*2900*/  LDCU.64 UR6, c[0x0][0x390] ;  /* 0x00007200ff0677ac */ /* 0x000e220008000a00 */
[----:B------:R-:W0:Y:S01]  /*2910*/  LDCU.64 UR4, c[0x0][0x390] ;  /* 0x00007200ff0477ac */ /* 0x000e220008000a00 */
[----:B------:R-:W0:Y:S01]  /*2920*/  LDCU.64 UR18, c[0x0][0x390] ;  /* 0x00007200ff1277ac */ /* 0x000e220008000a00 */
[----:B------:R-:W0:Y:S01]  /*2930*/  LDCU.64 UR16, c[0x0][0x390] ;  /* 0x00007200ff1077ac */ /* 0x000e220008000a00 */
[----:B------:R-:W0:Y:S01]  /*2940*/  LDCU.64 UR14, c[0x0][0x390] ;  /* 0x00007200ff0e77ac */ /* 0x000e220008000a00 */
[----:B------:R-:W5:Y:S01]  /*2950*/  SYNCS.PHASECHK.TRANS64.TRYWAIT P0, [UR21+0x5000], RZ ;  /* 0x005000ffff0075a7 */ /* 0x000f620008001115 */
[----:B------:R-:W0:Y:S01]  /*2960*/  LDCU.64 UR12, c[0x0][0x390] ;  /* 0x00007200ff0c77ac */ /* 0x000e220008000a00 */
        /* <DEDUP_REMOVED lines=10> */
[----:B------:R-:W0:Y:S02]  /*2a10*/  LDCU.64 UR52, c[0x0][0x390] ;  /* 0x00007200ff3477ac */ /* 0x000e240008000a00 */
[----:B012345:R-:W-:Y:S05]  /*2a20*/  @!P0 BRA `(.L_x_7) ;  /* 0x0000002800248947 */ /* 0x03ffea0003800000 */
.L_x_11:
[----:B------:R-:W-:Y:S01]  /*2a30*/  BAR.SYNC.DEFER_BLOCKING 0x0 ;  /* 0x0000000000007b1d */ /* 0x000fe20000010000 */
[----:B------:R-:W-:Y:S01]  /*2a40*/  LOP3.LUT R134, R0, 0x7, RZ, 0xc0, !PT ;  /* 0x0000000700867812 */ /* 0x000fe200078ec0ff */
[----:B------:R-:W-:Y:S01]  /*2a50*/  IMAD.SHL.U32 R186, R187, 0x40, RZ ;  /* 0x00000040bbba7824 */ /* 0x000fe200078e00ff */
[----:B------:R-:W-:Y:S01]  /*2a60*/  SGXT R136, R136, 0x1 ;  /* 0x000000018888781a */ /* 0x000fe20000000200 */
[----:B------:R-:W-:Y:S01]  /*2a70*/  IMAD.SHL.U32 R184, R251, 0x40, RZ ;  /* 0x00000040fbb87824 */ /* 0x000fe200078e00ff */
[----:B------:R-:W-:Y:S01]  /*2a80*/  LEA R242, P0, R201, UR18, 0x8 ;  /* 0x00000012c9f27c11 */ /* 0x000fe2000f8040ff */
[----:B------:R-:W-:Y:S01]  /*2a90*/  IMAD R138, R2, 0x4, R134 ;  /* 0x00000004028a7824 */ /* 0x000fe200078e0286 */
[----:B------:R-:W-:Y:S01]  /*2aa0*/  LOP3.LUT R136, R132, 0x2040, R136, 0xf8, !PT ;  /* 0x0000204084887812 */ /* 0x000fe200078ef888 */
[----:B------:R-:W0:Y:S01]  /*2ab0*/  LDTM.x128 R4, tmem[UR22] ;  /* 0x00000016000479ee */ /* 0x000e2200083c0000 */
[----:B------:R-:W-:Y:S01]  /*2ac0*/  IMAD.SHL.U32 R2, R0, 0x10, RZ ;  /* 0x0000001000027824 */ /* 0x000fe200078e00ff */
[----:B------:R-:W-:Y:S01]  /*2ad0*/  LEA R236, P3, R195, UR12, 0x8 ;  /* 0x0000000cc3ec7c11 */ /* 0x000fe2000f8640ff */
[----:B------:R-:W-:Y:S01]  /*2ae0*/  IMAD.SHL.U32 R132, R138, 0x10, RZ ;  /* 0x000000108a847824 */ /* 0x000fe200078e00ff */
[----:B------:R-:W1:Y:S01]  /*2af0*/  LDCU.64 UR64, c[0x0][0x390] ;  /* 0x00007200ff4077ac */ /* 0x000e620008000a00 */
[----:B------:R-:W-:Y:S01]  /*2b00*/  IMAD.SHL.U32 R0, R0, 0x8, RZ ;  /* 0x0000000800007824 */ /* 0x000fe200078e00ff */
[----:B------:R-:W-:Y:S01]  /*2b10*/  LOP3.LUT R2, R2, 0x7f0, RZ, 0xc0, !PT ;  /* 0x000007f002027812 */ /* 0x000fe200078ec0ff */
[----:B------:R-:W-:Y:S01]  /*2b20*/  IMAD.SHL.U32 R182, R183, 0x40, RZ ;  /* 0x00000040b7b67824 */ /* 0x000fe200078e00ff */
[----:B------:R-:W-:Y:S01]  /*2b30*/  LOP3.LUT R132, R136, R132, RZ, 0x3c, !PT ;  /* 0x0000008488847212 */ /* 0x000fe200078e3cff */
[----:B------:R-:W2:Y:S01]  /*2b40*/  LDCU.64 UR62, c[0x0][0x390] ;  /* 0x00007200ff3e77ac */ /* 0x000ea20008000a00 */
[----:B------:R-:W-:Y:S01]  /*2b50*/  LOP3.LUT R0, R0, 0x80, RZ, 0xc0, !PT ;  /* 0x0000008000007812 */ /* 0x000fe200078ec0ff */
[----:B------:R-:W-:Y:S01]  /*2b60*/  IMAD R2, R134, 0x800, R2 ;  /* 0x0000080086027824 */ /* 0x000fe200078e0202 */
[----:B------:R-:W3:Y:S02]  /*2b70*/  LDCU.64 UR54, c[0x0][0x390] ;  /* 0x00007200ff3677ac */ /* 0x000ee40008000a00 */
[----:B------:R-:W-:Y:S01]  /*2b80*/  IADD3 R0, PT, PT, R132, UR21, R0 ;  /* 0x0000001584007c10 */ /* 0x000fe2000fffe000 */
[----:B------:R-:W-:Y:S01]  /*2b90*/  IMAD.SHL.U32 R132, R201, 0x40, RZ ;  /* 0x00000040c9847824 */ /* 0x000fe200078e00ff */
[----:B------:R-:W0:Y:S01]  /*2ba0*/  @!P2 SYNCS.CCTL.IV [UR21+0x5000] ;  /* 0x00500000ff00a9b1 */ /* 0x000e220008000015 */
[C---:B------:R-:W-:Y:S01]  /*2bb0*/  LOP3.LUT R142, R2.reuse, 0x10, RZ, 0x3c, !PT ;  /* 0x00000010028e7812 */ /* 0x040fe200078e3cff */
[----:B------:R-:W-:Y:S01]  /*2bc0*/  NOP ;  /* 0x0000000000007918 */ /* 0x000fe20000000000 */
[----:B------:R-:W-:Y:S01]  /*2bd0*/  LOP3.LUT R140, R2, 0x20, RZ, 0x3c, !PT ;  /* 0x00000020028c7812 */ /* 0x000fe200078e3cff */
[----:B------:R-:W4:Y:S01]  /*2be0*/  LDCU.64 UR58, c[0x0][0x390] ;  /* 0x00007200ff3a77ac */ /* 0x000f220008000a00 */
[----:B------:R-:W-:Y:S01]  /*2bf0*/  LEA.HI.X R201, R132, UR19, RZ, 0x2, P0 ;  /* 0x0000001384c97c11 */ /* 0x000fe200080f14ff */
[----:B------:R-:W-:Y:S01]  /*2c00*/  IMAD.SHL.U32 R180, R181, 0x40, RZ ;  /* 0x00000040b5b47824 */ /* 0x000fe200078e00ff */
[----:B------:R-:W-:Y:S01]  /*2c10*/  LEA R240, P0, R199, UR16, 0x8 ;  /* 0x00000010c7f07c11 */ /* 0x000fe2000f8040ff */
[----:B0-----:R0:W-:Y:S01]  /*2c20*/  STS.128 [R2+UR21], R4 ;  /* 0x0000000402007988 */ /* 0x0011e20008000c15 */
[----:B------:R-:W-:Y:S01]  /*2c30*/  LEA R238, P2, R197, UR14, 0x8 ;  /* 0x0000000ec5ee7c11 */ /* 0x000fe2000f8440ff */
[----:B------:R-:W5:Y:S01]  /*2c40*/  LDCU.64 UR60, c[0x0][0x390] ;  /* 0x00007200ff3c77ac */ /* 0x000f620008000a00 */
[----:B------:R-:W-:Y:S01]  /*2c50*/  IMAD.SHL.U32 R176, R177, 0x40, RZ ;  /* 0x00000040b1b07824 */ /* 0x000fe200078e00ff */
[----:B------:R1:W-:Y:S01]  /*2c60*/  STS.128 [R142+UR21], R8 ;  /* 0x000000088e007988 */ /* 0x0003e20008000c15 */
[----:B------:R-:W-:Y:S01]  /*2c70*/  IMAD.SHL.U32 R178, R245, 0x40, RZ ;  /* 0x00000040f5b27824 */ /* 0x000fe200078e00ff */
[----:B------:R-:W2:Y:S01]  /*2c80*/  LDCU.64 UR22, c[0x0][0x390] ;  /* 0x00007200ff1677ac */ /* 0x000ea20008000a00 */
[----:B------:R-:W-:Y:S01]  /*2c90*/  IMAD.SHL.U32 R174, R175, 0x40, RZ ;  /* 0x00000040afae7824 */ /* 0x000fe200078e00ff */
[----:B------:R-:W-:Y:S01]  /*2ca0*/  STS.128 [R140+UR21], R12 ;  /* 0x0000000c8c007988 */ /* 0x000fe20008000c15 */
[----:B------:R-:W-:Y:S01]  /*2cb0*/  IMAD.SHL.U32 R172, R239, 0x40, RZ ;  /* 0x00000040efac7824 */ /* 0x000fe200078e00ff */
[----:B------:R-:W2:Y:S01]  /*2cc0*/  LDCU.64 UR56, c[0x0][0x390] ;  /* 0x00007200ff3877ac */ /* 0x000ea20008000a00 */
[----:B------:R-:W-:Y:S01]  /*2cd0*/  IMAD.SHL.U32 R162, R233, 0x40, RZ ;  /* 0x00000040e9a27824 */ /* 0x000fe200078e00ff */
[----:B------:R-:W-:Y:S01]  /*2ce0*/  STL.64 [R1+0x48], R126 ;  /* 0x0000487e01007387 */ /* 0x000fe20000100a00 */
[----:B------:R-:W-:Y:S01]  /*2cf0*/  IMAD.SHL.U32 R166, R237, 0x40, RZ ;  /* 0x00000040eda67824 */ /* 0x000fe200078e00ff */
[----:B------:R-:W2:Y:S01]  /*2d00*/  LDCU.64 UR66, c[0x0][0x390] ;  /* 0x00007200ff4277ac */ /* 0x000ea20008000a00 */
[----:B------:R-:W-:Y:S01]  /*2d10*/  IMAD.SHL.U32 R164, R235, 0x40, RZ ;  /* 0x00000040eba47824 */ /* 0x000fe200078e00ff */
[C---:B0-----:R-:W-:Y:S01]  /*2d20*/  LOP3.LUT R5, R2.reuse, 0x30, RZ, 0x3c, !PT ;  /* 0x0000003002057812 */ /* 0x041fe200078e3cff */
[----:B------:R-:W-:Y:S01]  /*2d30*/  IMAD.SHL.U32 R6, R195, 0x40, RZ ;  /* 0x00000040c3067824 */ /* 0x000fe200078e00ff */
[----:B------:R-:W-:Y:S01]  /*2d40*/  LOP3.LUT R4, R2, 0x40, RZ, 0x3c, !PT ;  /* 0x0000004002047812 */ /* 0x000fe200078e3cff */
[----:B------:R-:W0:Y:S01]  /*2d50*/  LDCU.64 UR18, c[0x0][0x390] ;  /* 0x00007200ff1277ac */ /* 0x000e220008000a00 */
[----:B-1----:R-:W-:Y:S01]  /*2d60*/  IMAD.SHL.U32 R10, R171, 0x40, RZ ;  /* 0x00000040ab0a7824 */ /* 0x002fe200078e00ff */
[----:B------:R1:W-:Y:S01]  /*2d70*/  STS.128 [R5+UR21], R16 ;  /* 0x0000001005007988 */ /* 0x0003e20008000c15 */
[----:B------:R-:W-:Y:S01]  /*2d80*/  LEA.HI.X R195, R6, UR13, RZ, 0x2, P3 ;  /* 0x0000000d06c37c11 */ /* 0x000fe200098f14ff */
[----:B------:R-:W0:Y:S01]  /*2d90*/  LDCU.64 UR12, c[0x0][0x390] ;  /* 0x00007200ff0c77ac */ /* 0x000e220008000a00 */
[----:B------:R-:W-:Y:S01]  /*2da0*/  LEA R230, P3, R189, UR50, 0x8 ;  /* 0x00000032bde67c11 */ /* 0x000fe2000f8640ff */
[----:B------:R0:W-:Y:S01]  /*2db0*/  STS.128 [R4+UR21], R20 ;  /* 0x0000001404007988 */ /* 0x0001e20008000c15 */
[----:B------:R-:W-:-:S02]  /*2dc0*/  IMAD.SHL.U32 R158, R167, 0x40, RZ ;  /* 0x00000040a79e7824 */ /* 0x000fc400078e00ff */
[----:B------:R-:W-:Y:S01]  /*2dd0*/  IMAD.SHL.U32 R11, R231, 0x40, RZ ;  /* 0x00000040e70b7824 */ /* 0x000fe200078e00ff */
[----:B------:R-:W-:Y:S01]  /*2de0*/  STL.64 [R1+0x40], R128 ;  /* 0x0000408001007387 */ /* 0x000fe20000100a00 */
[----:B------:R-:W-:Y:S02]  /*2df0*/  IMAD.SHL.U32 R160, R169, 0x40, RZ ;  /* 0x00000040a9a07824 */ /* 0x000fe400078e00ff */
[----:B------:R-:W-:Y:S01]  /*2e00*/  IMAD.SHL.U32 R154, R163, 0x40, RZ ;  /* 0x00000040a39a7824 */ /* 0x000fe200078e00ff */
[----:B------:R-:W-:Y:S01]  /*2e10*/  STL.64 [R1+0x38], R130 ;  /* 0x0000388201007387 */ /* 0x000fe20000100a00 */
[----:B------:R-:W-:Y:S02]  /*2e20*/  IMAD.SHL.U32 R152, R161, 0x40, RZ ;  /* 0x00000040a1987824 */ /* 0x000fe400078e00ff */
[----:B------:R-:W-:Y:S01]  /*2e30*/  IMAD.SHL.U32 R150, R229, 0x40, RZ ;  /* 0x00000040e5967824 */ /* 0x000fe200078e00ff */
[----:B------:R2:W-:Y:S01]  /*2e40*/  STL [R1+0x20], R142 ;  /* 0x0000208e01007387 */ /* 0x0005e20000100800 */
[----:B-1----:R-:W-:-:S02]  /*2e50*/  IMAD.SHL.U32 R5, R197, 0x40, RZ ;  /* 0x00000040c5057824 */ /* 0x002fc400078e00ff */
[----:B------:R-:W-:Y:S02]  /*2e60*/  IMAD.SHL.U32 R14, R157, 0x40, RZ ;  /* 0x000000409d0e7824 */ /* 0x000fe400078e00ff */
[----:B0-----:R-:W-:Y:S01]  /*2e70*/  IMAD.SHL.U32 R4, R199, 0x40, RZ ;  /* 0x00000040c7047824 */ /* 0x001fe200078e00ff */
[----:B------:R-:W-:Y:S01]  /*2e80*/  LEA.HI.X R197, R5, UR15, RZ, 0x2, P2 ;  /* 0x0000000f05c57c11 */ /* 0x000fe200090f14ff */
[----:B------:R-:W-:Y:S01]  /*2e90*/  IMAD.SHL.U32 R5, R189, 0x40, RZ ;  /* 0x00000040bd057824 */ /* 0x000fe200078e00ff */
[----:B------:R-:W-:Y:S01]  /*2ea0*/  LEA R232, P2, R193, UR44, 0x8 ;  /* 0x0000002cc1e87c11 */ /* 0x000fe2000f8440ff */
[----:B------:R-:W0:Y:S01]  /*2eb0*/  LDCU.64 UR14, c[0x0][0x390] ;  /* 0x00007200ff0e77ac */ /* 0x000e220008000a00 */
[----:B------:R-:W-:Y:S01]  /*2ec0*/  LEA.HI.X R199, R4, UR17, RZ, 0x2, P0 ;  /* 0x0000001104c77c11 */ /* 0x000fe200080f14ff */
[C---:B------:R-:W-:Y:S01]  /*2ed0*/  IMAD.SHL.U32 R4, R191.reuse, 0x40, RZ ;  /* 0x00000040bf047824 */ /* 0x040fe200078e00ff */
[----:B------:R-:W-:Y:S01]  /*2ee0*/  LEA R234, P0, R191, UR10, 0x8 ;  /* 0x0000000abfea7c11 */ /* 0x000fe2000f8040ff */
[----:B------:R-:W-:Y:S01]  /*2ef0*/  IMAD.SHL.U32 R191, R193, 0x40, RZ ;  /* 0x00000040c1bf7824 */ /* 0x000fe200078e00ff */
[----:B------:R-:W-:Y:S01]  /*2f00*/  LEA.HI.X R189, R5, UR51, RZ, 0x2, P3 ;  /* 0x0000003305bd7c11 */ /* 0x000fe200098f14ff */
[----:B------:R-:W-:Y:S01]  /*2f10*/  IMAD.SHL.U32 R5, R185, 0x40, RZ ;  /* 0x00000040b9057824 */ /* 0x000fe200078e00ff */
[----:B------:R-:W-:Y:S01]  /*2f20*/  LEA.HI.X R193, R4, UR11, RZ, 0x2, P0 ;  /* 0x0000000b04c17c11 */ /* 0x000fe200080f14ff */
[C---:B------:R-:W-:Y:S01]  /*2f30*/  IMAD.SHL.U32 R4, R228.reuse, 0x40, RZ ;  /* 0x00000040e4047824 */ /* 0x040fe200078e00ff */
[----:B------:R-:W-:Y:S01]  /*2f40*/  LEA.HI.X R191, R191, UR45, RZ, 0x2, P2 ;  /* 0x0000002dbfbf7c11 */ /* 0x000fe200090f14ff */
[----:B------:R-:W1:Y:S01]  /*2f50*/  LDCU.64 UR16, c[0x0][0x390] ;  /* 0x00007200ff1077ac */ /* 0x000e620008000a00 */
[----:B------:R-:W-:Y:S01]  /*2f60*/  LEA R228, P0, R228, UR34, 0x8 ;  /* 0x00000022e4e47c11 */ /* 0x000fe2000f8040ff */
[----:B------:R-:W-:Y:S01]  /*2f70*/  IMAD.SHL.U32 R23, R159, 0x40, RZ ;  /* 0x000000409f177824 */ /* 0x000fe200078e00ff */
[----:B------:R-:W-:Y:S01]  /*2f80*/  LEA R226, P2, R187, UR40, 0x8 ;  /* 0x00000028bbe27c11 */ /* 0x000fe2000f8440ff */
[----:B------:R-:W0:Y:S01]  /*2f90*/  LDCU.64 UR10, c[0x0][0x390] ;  /* 0x00007200ff0a77ac */ /* 0x000e220008000a00 */
[----:B------:R-:W-:Y:S01]  /*2fa0*/  LEA R224, P3, R185, UR48, 0x8 ;  /* 0x00000030b9e07c11 */ /* 0x000fe2000f8640ff */
[----:B------:R-:W-:Y:S01]  /*2fb0*/  IMAD.SHL.U32 R22, R141, 0x40, RZ ;  /* 0x000000408d167824 */ /* 0x000fe200078e00ff */
[----:B------:R-:W-:Y:S01]  /*2fc0*/  LEA.HI.X R187, R4, UR35, RZ, 0x2, P0 ;  /* 0x0000002304bb7c11 */ /* 0x000fe200080f14ff */
[----:B------:R-:W-:Y:S01]  /*2fd0*/  IMAD.SHL.U32 R4, R220, 0x40, RZ ;  /* 0x00000040dc047824 */ /* 0x000fe200078e00ff */
[----:B------:R-:W-:Y:S01]  /*2fe0*/  LEA.HI.X R186, R186, UR41, RZ, 0x2, P2 ;  /* 0x00000029baba7c11 */ /* 0x000fe200090f14ff */
[----:B------:R-:W0:Y:S01]  /*2ff0*/  LDCU.64 UR40, c[0x0][0x390] ;  /* 0x00007200ff2877ac */ /* 0x000e220008000a00 */
[----:B------:R-:W-:Y:S01]  /*3000*/  LEA.HI.X R185, R5, UR49, RZ, 0x2, P3 ;  /* 0x0000003105b97c11 */ /* 0x000fe200098f14ff */
[----:B------:R-:W-:Y:S01]  /*3010*/  IMAD.SHL.U32 R5, R179, 0x40, RZ ;  /* 0x00000040b3057824 */ /* 0x000fe200078e00ff */
[----:B------:R-:W-:Y:S01]  /*3020*/  LEA R220, P2, R220, UR36, 0x8 ;  /* 0x00000024dcdc7c11 */ /* 0x000fe2000f8440ff */
[----:B------:R-:W0:Y:S01]  /*3030*/  LDCU.64 UR34, c[0x0][0x390] ;  /* 0x00007200ff2277ac */ /* 0x000e220008000a00 */
[----:B------:R-:W-:Y:S01]  /*3040*/  LEA R222, P0, R251, UR38, 0x8 ;  /* 0x00000026fbde7c11 */ /* 0x000fe2000f8040ff */
[----:B------:R-:W-:Y:S01]  /*3050*/  IMAD.SHL.U32 R144, R227, 0x40, RZ ;  /* 0x00000040e3907824 */ /* 0x000fe200078e00ff */
[----:B------:R-:W-:Y:S01]  /*3060*/  LEA R218, P3, R183, UR46, 0x8 ;  /* 0x0000002eb7da7c11 */ /* 0x000fe2000f8640ff */
[----:B------:R-:W0:Y:S01]  /*3070*/  LDCU.64 UR44, c[0x0][0x390] ;  /* 0x00007200ff2c77ac */ /* 0x000e220008000a00 */
        /* <DEDUP_REMOVED lines=15> */
[----:B------:R-:W-:Y:S01]  /*3170*/  IMAD.SHL.U32 R5, R173, 0x40, RZ ;  /* 0x00000040ad057824 */ /* 0x000fe200078e00ff */
[----:B------:R-:W-:Y:S01]  /*3180*/  LEA.HI.X R180, R180, UR53, RZ, 0x2, P2 ;  /* 0x00000035b4b47c11 */ /* 0x000fe200090f14ff */
[----:B------:R-:W0:Y:S01]  /*3190*/  LDCU.64 UR42, c[0x0][0x390] ;  /* 0x00007200ff2a77ac */ /* 0x000e220008000a00 */
[----:B--2---:R-:W-:Y:S01]  /*31a0*/  LEA R206, P3, R177, UR62, 0x8 ;  /* 0x0000003eb1ce7c11 */ /* 0x004fe2000f8640ff */
[----:B------:R-:W-:Y:S01]  /*31b0*/  IMAD.SHL.U32 R136, R147, 0x40, RZ ;  /* 0x0000004093887824 */ /* 0x000fe200078e00ff */
[----:B---3--:R-:W-:Y:S01]  /*31c0*/  LEA R208, P2, R247, UR54, 0x8 ;  /* 0x00000036f7d07c11 */ /* 0x008fe2000f8440ff */
[----:B------:R-:W2:Y:S01]  /*31d0*/  LDCU.64 UR48, c[0x0][0x390] ;  /* 0x00007200ff3077ac */ /* 0x000ea20008000a00 */
[----:B----4-:R-:W-:Y:S01]  /*31e0*/  LEA R210, P0, R245, UR58, 0x8 ;  /* 0x0000003af5d27c11 */ /* 0x010fe2000f8040ff */
[----:B------:R-:W-:Y:S01]  /*31f0*/  IMAD.SHL.U32 R134, R145, 0x40, RZ ;  /* 0x0000004091867824 */ /* 0x000fe200078e00ff */
[----:B------:R-:W-:Y:S01]  /*3200*/  LEA.HI.X R176, R176, UR63, RZ, 0x2, P3 ;  /* 0x0000003fb0b07c11 */ /* 0x000fe200098f14ff */
[----:B------:R-:W3:Y:S01]  /*3210*/  LDCU.64 UR50, c[0x0][0x390] ;  /* 0x00007200ff3277ac */ /* 0x000ee20008000a00 */
[----:B------:R-:W-:Y:S01]  /*3220*/  LEA.HI.X R177, R4, UR55, RZ, 0x2, P2 ;  /* 0x0000003704b17c11 */ /* 0x000fe200090f14ff */
[----:B------:R-:W-:Y:S01]  /*3230*/  IMAD.SHL.U32 R4, R243, 0x40, RZ ;  /* 0x00000040f3047824 */ /* 0x000fe200078e00ff */
[----:B-----5:R-:W-:Y:S01]  /*3240*/  LEA R200, P3, R173, UR60, 0x8 ;  /* 0x0000003cadc87c11 */ /* 0x020fe2000f8640ff */
[----:B------:R-:W-:Y:S01]  /*3250*/  IMAD.SHL.U32 R20, R223, 0x40, RZ ;  /* 0x00000040df147824 */ /* 0x000fe200078e00ff */
[----:B------:R-:W-:Y:S01]  /*3260*/  LEA.HI.X R178, R178, UR59, RZ, 0x2, P0 ;  /* 0x0000003bb2b27c11 */ /* 0x000fe200080f14ff */
[----:B------:R-:W-:Y:S01]  /*3270*/  IMAD.SHL.U32 R18, R143, 0x40, RZ ;  /* 0x000000408f127824 */ /* 0x000fe200078e00ff */
[----:B------:R-:W-:Y:S01]  /*3280*/  LEA R204, P0, R243, UR22, 0x8 ;  /* 0x00000016f3cc7c11 */ /* 0x000fe2000f8040ff */
[----:B------:R-:W-:Y:S01]  /*3290*/  IMAD.SHL.U32 R12, R137, 0x40, RZ ;  /* 0x00000040890c7824 */ /* 0x000fe200078e00ff */
[----:B------:R-:W-:Y:S01]  /*32a0*/  LEA.HI.X R173, R5, UR61, RZ, 0x2, P3 ;  /* 0x0000003d05ad7c11 */ /* 0x000fe200098f14ff */
[----:B------:R-:W-:Y:S01]  /*32b0*/  IMAD.SHL.U32 R5, R149, 0x40, RZ ;  /* 0x0000004095057824 */ /* 0x000fe200078e00ff */
[----:B------:R-:W-:Y:S01]  /*32c0*/  LEA R202, P2, R175, UR56, 0x8 ;  /* 0x00000038afca7c11 */ /* 0x000fe2000f8440ff */
[----:B------:R-:W-:Y:S01]  /*32d0*/  IMAD.SHL.U32 R132, R225, 0x40, RZ ;  /* 0x00000040e1847824 */ /* 0x000fe200078e00ff */
[----:B0-----:R-:W-:Y:S01]  /*32e0*/  LEA R194, P3, R171, UR14, 0x8 ;  /* 0x0000000eabc27c11 */ /* 0x001fe2000f8640ff */
[----:B------:R-:W-:Y:S01]  /*32f0*/  IMAD.SHL.U32 R7, R135, 0x40, RZ ;  /* 0x0000004087077824 */ /* 0x000fe200078e00ff */
[----:B------:R-:W-:Y:S01]  /*3300*/  LEA.HI.X R175, R4, UR23, RZ, 0x2, P0 ;  /* 0x0000001704af7c11 */ /* 0x000fe200080f14ff */
[----:B------:R-:W0:Y:S01]  /*3310*/  LDCU.64 UR22, c[0x0][0x390] ;  /* 0x00007200ff1677ac */ /* 0x000e220008000a00 */
[----:B------:R-:W-:Y:S01]  /*3320*/  LEA R198, P0, R239, UR66, 0x8 ;  /* 0x00000042efc67c11 */ /* 0x000fe2000f8040ff */
[----:B------:R-:W-:Y:S01]  /*3330*/  IMAD.SHL.U32 R4, R241, 0x40, RZ ;  /* 0x00000040f1047824 */ /* 0x000fe200078e00ff */
[----:B------:R-:W-:Y:S01]  /*3340*/  LEA.HI.X R174, R174, UR57, RZ, 0x2, P2 ;  /* 0x00000039aeae7c11 */ /* 0x000fe200090f14ff */
[----:B------:R-:W-:Y:S01]  /*3350*/  IMAD.SHL.U32 R17, R217, 0x4, RZ ;  /* 0x00000004d9117824 */ /* 0x000fe200078e00ff */
[----:B------:R-:W-:Y:S01]  /*3360*/  LEA.HI.X R10, R10, UR15, RZ, 0x2, P3 ;  /* 0x0000000f0a0a7c11 */ /* 0x000fe200098f14ff */
[----:B------:R-:W4:Y:S01]  /*3370*/  LDCU.64 UR14, c[0x0][0x390] ;  /* 0x00007200ff0e77ac */ /* 0x000f220008000a00 */
[----:B------:R-:W-:Y:S01]  /*3380*/  LEA R196, P2, R241, UR18, 0x8 ;  /* 0x00000012f1c47c11 */ /* 0x000fe2000f8440ff */
[----:B------:R-:W-:Y:S01]  /*3390*/  IMAD.SHL.U32 R168, R168, 0x4, RZ ;  /* 0x00000004a8a87824 */ /* 0x000fe200078e00ff */
[----:B-1----:R-:W-:Y:S01]  /*33a0*/  LEA R188, P3, R233, UR16, 0x8 ;  /* 0x00000010e9bc7c11 */ /* 0x002fe2000f8640ff */
[----:B------:R-:W-:Y:S01]  /*33b0*/  IMAD.SHL.U32 R8, R221, 0x40, RZ ;  /* 0x00000040dd087824 */ /* 0x000fe200078e00ff */
[----:B------:R-:W-:Y:S01]  /*33c0*/  LEA.HI.X R172, R172, UR67, RZ, 0x2, P0 ;  /* 0x00000043acac7c11 */ /* 0x000fe200080f14ff */
[----:B------:R-:W-:Y:S01]  /*33d0*/  IMAD.SHL.U32 R16, R139, 0x40, RZ ;  /* 0x000000408b107824 */ /* 0x000fe200078e00ff */
[----:B------:R-:W-:Y:S01]  /*33e0*/  LEA R192, P0, R237, UR12, 0x8 ;  /* 0x0000000cedc07c11 */ /* 0x000fe2000f8040ff */
[----:B------:R-:W-:Y:S01]  /*33f0*/  IMAD.SHL.U32 R9, R219, 0x40, RZ ;  /* 0x00000040db097824 */ /* 0x000fe200078e00ff */
[----:B------:R-:W-:Y:S01]  /*3400*/  LEA.HI.X R171, R4, UR19, RZ, 0x2, P2 ;  /* 0x0000001304ab7c11 */ /* 0x000fe200090f14ff */
[----:B------:R-:W-:Y:S01]  /*3410*/  IMAD.SHL.U32 R4, R165, 0x40, RZ ;  /* 0x00000040a5047824 */ /* 0x000fe200078e00ff */
[----:B------:R-:W-:Y:S01]  /*3420*/  LEA.HI.X R162, R162, UR17, RZ, 0x2, P3 ;  /* 0x00000011a2a27c11 */ /* 0x000fe200098f14ff */
[----:B------:R-:W1:Y:S01]  /*3430*/  LDCU.64 UR18, c[0x0][0x390] ;  /* 0x00007200ff1277ac */ /* 0x000e620008000a00 */
[----:B------:R-:W-:Y:S01]  /*3440*/  LEA R190, P2, R235, UR10, 0x8 ;  /* 0x0000000aebbe7c11 */ /* 0x000fe2000f8440ff */
[----:B------:R-:W-:Y:S01]  /*3450*/  IMAD.SHL.U32 R6, R133, 0x40, RZ ;  /* 0x0000004085067824 */ /* 0x000fe200078e00ff */
[----:B------:R-:W-:Y:S01]  /*3460*/  LEA R167, P3, R167, UR38, 0x8 ;  /* 0x00000026a7a77c11 */ /* 0x000fe2000f8640ff */
[----:B------:R-:W5:Y:S01]  /*3470*/  LDCU.64 UR16, c[0x0][0x390] ;  /* 0x00007200ff1077ac */ /* 0x000f620008000a00 */
[----:B------:R-:W-:-:S02]  /*3480*/  LEA.HI.X R166, R166, UR13, RZ, 0x2, P0 ;  /* 0x0000000da6a67c11 */ /* 0x000fc400080f14ff */
[----:B------:R-:W-:Y:S01]  /*3490*/  LEA R170, P0, R231, UR40, 0x8 ;  /* 0x00000028e7aa7c11 */ /* 0x000fe2000f8040ff */
[----:B------:R-:W1:Y:S01]  /*34a0*/  LDCU.64 UR12, c[0x0][0x390] ;  /* 0x00007200ff0c77ac */ /* 0x000e620008000a00 */
[----:B------:R-:W-:Y:S02]  /*34b0*/  LEA.HI.X R164, R164, UR11, RZ, 0x2, P2 ;  /* 0x0000000ba4a47c11 */ /* 0x000fe400090f14ff */
[----:B------:R-:W-:Y:S01]  /*34c0*/  LEA.HI.X R158, R158, UR39, RZ, 0x2, P3 ;  /* 0x000000279e9e7c11 */ /* 0x000fe200098f14ff */
[----:B------:R-:W1:Y:S01]  /*34d0*/  LDCU.64 UR10, c[0x0][0x390] ;  /* 0x00007200ff0a77ac */ /* 0x000e620008000a00 */
[----:B------:R-:W-:Y:S02]  /*34e0*/  LEA R169, P2, R169, UR34, 0x8 ;  /* 0x00000022a9a97c11 */ /* 0x000fe4000f8440ff */
[----:B------:R-:W-:Y:S01]  /*34f0*/  LEA R163, P3, R163, UR42, 0x8 ;  /* 0x0000002aa3a37c11 */ /* 0x000fe2000f8640ff */
[----:B------:R-:W1:Y:S01]  /*3500*/  LDCU.64 UR38, c[0x0][0x390] ;  /* 0x00007200ff2677ac */ /* 0x000e620008000a00 */
[----:B------:R-:W-:-:S02]  /*3510*/  LEA.HI.X R11, R11, UR41, RZ, 0x2, P0 ;  /* 0x000000290b0b7c11 */ /* 0x000fc400080f14ff */
[----:B------:R-:W-:Y:S01]  /*3520*/  LEA R165, P0, R165, UR36, 0x8 ;  /* 0x00000024a5a57c11 */ /* 0x000fe2000f8040ff */
[----:B------:R-:W1:Y:S01]  /*3530*/  LDCU.64 UR40, c[0x0][0x390] ;  /* 0x00007200ff2877ac */ /* 0x000e620008000a00 */
[----:B------:R-:W-:Y:S02]  /*3540*/  LEA.HI.X R160, R160, UR35, RZ, 0x2, P2 ;  /* 0x00000023a0a07c11 */ /* 0x000fe400090f14ff */
[----:B------:R-:W-:Y:S01]  /*3550*/  LEA.HI.X R154, R154, UR43, RZ, 0x2, P3 ;  /* 0x0000002b9a9a7c11 */ /* 0x000fe200098f14ff */
[----:B------:R-:W1:Y:S01]  /*3560*/  LDCU.64 UR34, c[0x0][0x390] ;  /* 0x00007200ff2277ac */ /* 0x000e620008000a00 */
[----:B0-----:R-:W-:Y:S02]  /*3570*/  LEA R159, P3, R159, UR22, 0x8 ;  /* 0x000000169f9f7c11 */ /* 0x001fe4000f8640ff */
[----:B------:R-:W-:Y:S02]  /*3580*/  LEA R140, P2, R141, UR44, 0x8 ;  /* 0x0000002c8d8c7c11 */ /* 0x000fe4000f8440ff */
[----:B------:R-:W-:Y:S01]  /*3590*/  LEA.HI.X R141, R4, UR37, RZ, 0x2, P0 ;  /* 0x00000025048d7c11 */ /* 0x000fe200080f14ff */
[----:B------:R-:W0:Y:S01]  /*35a0*/  LDCU.64 UR36, c[0x0][0x390] ;  /* 0x00007200ff2477ac */ /* 0x000e220008000a00 */
[----:B------:R-:W-:Y:S01]  /*35b0*/  LEA R161, P0, R161, UR46, 0x8 ;  /* 0x0000002ea1a17c11 */ /* 0x000fe2000f8040ff */
[----:B------:R-:W-:Y:S01]  /*35c0*/  IMAD.SHL.U32 R4, R155, 0x40, RZ ;  /* 0x000000409b047824 */ /* 0x000fe200078e00ff */
[----:B------:R-:W-:Y:S01]  /*35d0*/  LEA.HI.X R23, R23, UR23, RZ, 0x2, P3 ;  /* 0x0000001717177c11 */ /* 0x000fe200098f14ff */
[----:B------:R-:W0:Y:S01]  /*35e0*/  LDCU.64 UR22, c[0x0][0x390] ;  /* 0x00007200ff1677ac */ /* 0x000e220008000a00 */
[----:B------:R-:W-:-:S02]  /*35f0*/  LEA.HI.X R22, R22, UR45, RZ, 0x2, P2 ;  /* 0x0000002d16167c11 */ /* 0x000fc400090f14ff */
[----:B--2---:R-:W-:Y:S02]  /*3600*/  LEA R156, P2, R229, UR48, 0x8 ;  /* 0x00000030e59c7c11 */ /* 0x004fe4000f8440ff */
[----:B------:R-:W-:Y:S02]  /*3610*/  LEA.HI.X R152, R152, UR47, RZ, 0x2, P0 ;  /* 0x0000002f98987c11 */ /* 0x000fe400080f14ff */
[----:B---3--:R-:W-:Y:S02]  /*3620*/  LEA R157, P0, R157, UR50, 0x8 ;  /* 0x000000329d9d7c11 */ /* 0x008fe4000f8040ff */
[----:B------:R-:W-:Y:S02]  /*3630*/  LEA.HI.X R150, R150, UR49, RZ, 0x2, P2 ;  /* 0x0000003196967c11 */ /* 0x000fe400090f14ff */
[----:B----4-:R-:W-:Y:S02]  /*3640*/  LEA R155, P2, R155, UR14, 0x8 ;  /* 0x0000000e9b9b7c11 */ /* 0x010fe4000f8440ff */
[----:B------:R-:W-:-:S02]  /*3650*/  LEA.HI.X R14, R14, UR51, RZ, 0x2, P0 ;  /* 0x000000330e0e7c11 */ /* 0x000fc400080f14ff */
[----:B-1----:R-:W-:Y:S02]  /*3660*/  LEA R148, P0, R227, UR10, 0x8 ;  /* 0x0000000ae3947c11 */ /* 0x002fe4000f8040ff */
[----:B------:R-:W-:Y:S02]  /*3670*/  LEA R153, P3, R153, UR18, 0x8 ;  /* 0x0000001299997c11 */ /* 0x000fe4000f8640ff */
[----:B------:R-:W-:Y:S01]  /*3680*/  LEA.HI.X R4, R4, UR15, RZ, 0x2, P2 ;  /* 0x0000000f04047c11 */ /* 0x000fe200090f14ff */
[----:B------:R-:W1:Y:S01]  /*3690*/  LDCU.64 UR14, c[0x0][0x390] ;  /* 0x00007200ff0e77ac */ /* 0x000e620008000a00 */
[----:B------:R-:W-:Y:S02]  /*36a0*/  LEA R151, P2, R151, UR12, 0x8 ;  /* 0x0000000c97977c11 */ /* 0x000fe4000f8440ff */
[----:B------:R-:W-:Y:S01]  /*36b0*/  LEA.HI.X R144, R144, UR11, RZ, 0x2, P0 ;  /* 0x0000000b90907c11 */ /* 0x000fe200080f14ff */
[----:B------:R-:W2:Y:S01]  /*36c0*/  LDCU.64 UR10, c[0x0][0x390] ;  /* 0x00007200ff0a77ac */ /* 0x000ea20008000a00 */
[----:B------:R-:W-:-:S02]  /*36d0*/  LEA R147, P0, R147, UR34, 0x8 ;  /* 0x0000002293937c11 */ /* 0x000fc4000f8040ff */
[----:B------:R-:W-:Y:S01]  /*36e0*/  LEA.HI.X R146, R146, UR19, RZ, 0x2, P3 ;  /* 0x0000001392927c11 */ /* 0x000fe200098f14ff */
[----:B------:R-:W3:Y:S01]  /*36f0*/  LDCU.64 UR18, c[0x0][0x390] ;  /* 0x00007200ff1277ac */ /* 0x000ee20008000a00 */
[----:B------:R-:W-:Y:S02]  /*3700*/  LEA.HI.X R15, R15, UR13, RZ, 0x2, P2 ;  /* 0x0000000d0f0f7c11 */ /* 0x000fe400090f14ff */
[----:B0-----:R-:W-:Y:S01]  /*3710*/  LEA R145, P2, R145, UR36, 0x8 ;  /* 0x0000002491917c11 */ /* 0x001fe2000f8440ff */
[----:B------:R-:W0:Y:S01]  /*3720*/  LDCU.64 UR12, c[0x0][0x390] ;  /* 0x00007200ff0c77ac */ /* 0x000e220008000a00 */
[----:B------:R-:W-:Y:S02]  /*3730*/  LEA.HI.X R136, R136, UR35, RZ, 0x2, P0 ;  /* 0x0000002388887c11 */ /* 0x000fe400080f14ff */
[----:B------:R-:W-:Y:S01]  /*3740*/  LEA R138, P0, R223, UR22, 0x8 ;  /* 0x00000016df8a7c11 */ /* 0x000fe2000f8040ff */
[----:B------:R-:W4:Y:S01]  /*3750*/  LDCU.64 UR34, c[0x0][0x390] ;  /* 0x00007200ff2277ac */ /* 0x000f220008000a00 */
[----:B------:R-:W-:-:S02]  /*3760*/  LEA.HI.X R134, R134, UR37, RZ, 0x2, P2 ;  /* 0x0000002586867c11 */ /* 0x000fc400090f14ff */
[----:B-----5:R-:W-:Y:S01]  /*3770*/  LEA R149, P3, R149, UR16, 0x8 ;  /* 0x0000001095957c11 */ /* 0x020fe2000f8640ff */
[----:B------:R-:W5:Y:S01]  /*3780*/  LDCU.64 UR36, c[0x0][0x390] ;  /* 0x00007200ff2477ac */ /* 0x000f620008000a00 */
[----:B------:R-:W-:Y:S02]  /*3790*/  LEA.HI.X R20, R20, UR23, RZ, 0x2, P0 ;  /* 0x0000001714147c11 */ /* 0x000fe400080f14ff */
[----:B------:R-:W-:Y:S01]  /*37a0*/  LEA.HI.X R5, R5, UR17, RZ, 0x2, P3 ;  /* 0x0000001105057c11 */ /* 0x000fe200098f14ff */
[----:B------:R-:W1:Y:S01]  /*37b0*/  LDCU.64 UR22, c[0x0][0x390] ;  /* 0x00007200ff1677ac */ /* 0x000e620008000a00 */
[----:B------:R-:W-:Y:S02]  /*37c0*/  LEA R143, P2, R143, UR40, 0x8 ;  /* 0x000000288f8f7c11 */ /* 0x000fe4000f8440ff */
[----:B---3--:R-:W-:Y:S01]  /*37d0*/  LEA R137, P0, R137, UR18, 0x8 ;  /* 0x0000001289897c11 */ /* 0x008fe2000f8040ff */
[----:B------:R-:W3:Y:S01]  /*37e0*/  LDCU.64 UR16, c[0x0][0x390] ;  /* 0x00007200ff1077ac */ /* 0x000ee20008000a00 */
[----:B------:R-:W-:-:S02]  /*37f0*/  LEA.HI.X R18, R18, UR41, RZ, 0x2, P2 ;  /* 0x0000002912127c11 */ /* 0x000fc400090f14ff */
[----:B------:R-:W-:Y:S02]  /*3800*/  LEA R142, P3, R225, UR38, 0x8 ;  /* 0x00000026e18e7c11 */ /* 0x000fe4000f8640ff */
[----:B0-----:R-:W-:Y:S02]  /*3810*/  LEA R135, P2, R135, UR12, 0x8 ;  /* 0x0000000c87877c11 */ /* 0x001fe4000f8440ff */
[----:B------:R-:W-:Y:S02]  /*3820*/  LEA.HI.X R12, R12, UR19, RZ, 0x2, P0 ;  /* 0x000000130c0c7c11 */ /* 0x000fe400080f14ff */
[----:B------:R-:W-:Y:S02]  /*3830*/  LEA.HI.X R132, R132, UR39, RZ, 0x2, P3 ;  /* 0x0000002784847c11 */ /* 0x000fe400098f14ff */
[----:B------:R-:W-:Y:S01]  /*3840*/  LEA.HI.X R7, R7, UR13, RZ, 0x2, P2 ;  /* 0x0000000d07077c11 */ /* 0x000fe200090f14ff */
[----:B------:R-:W0:Y:S01]  /*3850*/  LDCU.64 UR12, c[0x0][0x390] ;  /* 0x00007200ff0c77ac */ /* 0x000e220008000a00 */
[----:B----4-:R-:W-:-:S02]  /*3860*/  LEA R21, P0, R221, UR34, 0x8 ;  /* 0x00000022dd157c11 */ /* 0x010fc4000f8040ff */
[----:B-1----:R-:W-:Y:S02]  /*3870*/  LEA R139, P3, R139, UR14, 0x8 ;  /* 0x0000000e8b8b7c11 */ /* 0x002fe4000f8640ff */
[----:B-----5:R-:W-:Y:S02]  /*3880*/  LEA R19, P2, R219, UR36, 0x8 ;  /* 0x00000024db137c11 */ /* 0x020fe4000f8440ff */
[----:B------:R-:W-:Y:S02]  /*3890*/  IADD3 R126, P4, P5, R17, UR22, R168 ;  /* 0x00000016117e7c10 */ /* 0x000fe4000fd9e0a8 */
[----:B------:R-:W-:Y:S02]  /*38a0*/  LEA.HI.X R13, R8, UR35, RZ, 0x2, P0 ;  /* 0x00000023080d7c11 */ /* 0x000fe400080f14ff */
[----:B------:R-:W-:Y:S01]  /*38b0*/  LEA.HI.X R16, R16, UR15, RZ, 0x2, P3 ;  /* 0x0000000f10107c11 */ /* 0x000fe200098f14ff */
[----:B------:R-:W1:Y:S01]  /*38c0*/  LDCU.64 UR14, c[0x0][0x390] ;  /* 0x00007200ff0e77ac */ /* 0x000e620008000a00 */
[----:B------:R-:W-:Y:S01]  /*38d0*/  LEA.HI.X R8, R9, UR37, RZ, 0x2, P2 ;  /* 0x0000002509087c11 */ /* 0x000fe200090f14ff */
[----:B------:R-:W-:Y:S01]  /*38e0*/  STL [R1+0x24], R13 ;  /* 0x0000240d01007387 */ /* 0x000fe20000100800 */
[----:B---3--:R-:W-:-:S02]  /*38f0*/  LEA R133, P3, R133, UR16, 0x8 ;  /* 0x0000001085857c11 */ /* 0x008fc4000f8640ff */
[C---:B------:R-:W-:Y:S01]  /*3900*/  LEA R221, P0, R215.reuse, UR28, 0x2 ;  /* 0x0000001cd7dd7c11 */ /* 0x040fe2000f8010ff */
[----:B------:R-:W-:Y:S01]  /*3910*/  STL [R1+0x28], R8 ;  /* 0x0000280801007387 */ /* 0x000fe20000100800 */
[----:B------:R-:W-:Y:S02]  /*3920*/  IADD3.X R127, PT, PT, RZ, UR23, RZ, P4, P5 ;  /* 0x00000017ff7f7c10 */ /* 0x000fe4000a7ea4ff */
[----:B------:R-:W-:Y:S02]  /*3930*/  LEA.HI.X R6, R6, UR17, RZ, 0x2, P3 ;  /* 0x0000001106067c11 */ /* 0x000fe400098f14ff */
[----:B------:R-:W-:Y:S01]  /*3940*/  LEA.HI.X R215, R215, UR29, RZ, 0x2, P0 ;  /* 0x0000001dd7d77c11 */ /* 0x000fe200080f14ff */
[----:B------:R3:W-:Y:S01]  /*3950*/  STL.64 [R1+0x18], R126 ;  /* 0x0000187e01007387 */ /* 0x0007e20000100a00 */
[----:B------:R-:W-:Y:S02]  /*3960*/  LEA R217, P3, R211, UR32, 0x2 ;  /* 0x00000020d3d97c11 */ /* 0x000fe4000f8610ff */
[----:B------:R-:W-:Y:S01]  /*3970*/  LEA R250, P0, R209, UR8, 0x2 ;  /* 0x00000008d1fa7c11 */ /* 0x000fe2000f8010ff */
[----:B------:R-:W-:Y:S01]  /*3980*/  STL [R1+0x2c], R252 ;  /* 0x00002cfc01007387 */ /* 0x000fe20000100800 */
[----:B------:R-:W-:-:S02]  /*3990*/  LEA R219, P2, R213, UR30, 0x2 ;  /* 0x0000001ed5db7c11 */ /* 0x000fc4000f8410ff */
[----:B------:R-:W-:Y:S01]  /*39a0*/  LEA.HI.X R211, R211, UR33, RZ, 0x2, P3 ;  /* 0x00000021d3d37c11 */ /* 0x000fe200098f14ff */
[----:B------:R-:W-:Y:S01]  /*39b0*/  STL [R1+0x30], R3 ;  /* 0x0000300301007387 */ /* 0x000fe20000100800 */
[----:B------:R-:W-:Y:S02]  /*39c0*/  LEA.HI.X R209, R209, UR9, RZ, 0x2, P0 ;  /* 0x00000009d1d17c11 */ /* 0x000fe400080f14ff */
[C---:B------:R-:W-:Y:S02]  /*39d0*/  IADD3 R130, P6, PT, R17.reuse, R217, RZ ;  /* 0x000000d911827210 */ /* 0x040fe40007fde0ff */
[----:B---3--:R-:W-:Y:S02]  /*39e0*/  IADD3 R126, P5, PT, R17, R221, RZ ;  /* 0x000000dd117e7210 */ /* 0x008fe40007fbe0ff */
[----:B------:R-:W-:Y:S02]  /*39f0*/  LEA.HI.X R213, R213, UR31, RZ, 0x2, P2 ;  /* 0x0000001fd5d57c11 */ /* 0x000fe400090f14ff */
[----:B------:R-:W-:Y:S01]  /*3a00*/  IADD3 R128, P0, PT, R17, R219, RZ ;  /* 0x000000db11807210 */ /* 0x000fe20007f1e0ff */
[----:B------:R-:W-:Y:S01]  /*3a10*/  IMAD.X R127, RZ, RZ, R215, P5 ;  /* 0x000000ffff7f7224 */ /* 0x000fe200028e06d7 */
[----:B------:R-:W-:-:S02]  /*3a20*/  LEA R246, P3, R205, UR4, 0x2 ;  /* 0x00000004cdf67c11 */ /* 0x000fc4000f8610ff */
[----:B------:R-:W-:Y:S02]  /*3a30*/  LEA R248, P2, R207, UR6, 0x2 ;  /* 0x00000006cff87c11 */ /* 0x000fe4000f8410ff */
[----:B------:R-:W-:Y:S01]  /*3a40*/  IADD3 R250, P5, PT, R17, R250, RZ ;  /* 0x000000fa11fa7210 */ /* 0x000fe20007fbe0ff */
[----:B------:R-:W-:Y:S01]  /*3a50*/  IMAD.X R131, RZ, RZ, R211, P6 ;  /* 0x000000ffff837224 */ /* 0x000fe200030e06d3 */
[----:B--2---:R-:W-:Y:S01]  /*3a60*/  LEA R244, P4, R203, UR10, 0x2 ;  /* 0x0000000acbf47c11 */ /* 0x004fe2000f8810ff */
[----:B------:R-:W-:Y:S01]  /*3a70*/  IMAD.X R129, RZ, RZ, R213, P0 ;  /* 0x000000ffff817224 */ /* 0x000fe200000e06d5 */
[----:B------:R-:W-:Y:S01]  /*3a80*/  LEA.HI.X R205, R205, UR5, RZ, 0x2, P3 ;  /* 0x00000005cdcd7c11 */ /* 0x000fe200098f14ff */
[----:B------:R2:W-:Y:S01]  /*3a90*/  STL.64 [R1+0x10], R126 ;  /* 0x0000107e01007387 */ /* 0x0005e20000100a00 */
[----:B------:R-:W-:Y:S01]  /*3aa0*/  IADD3 R246, P6, PT, R17, R246, RZ ;  /* 0x000000f611f67210 */ /* 0x000fe20007fde0ff */
[----:B------:R-:W-:Y:S01]  /*3ab0*/  IMAD.X R251, RZ, RZ, R209, P5 ;  /* 0x000000fffffb7224 */ /* 0x000fe200028e06d1 */
[----:B------:R-:W-:-:S02]  /*3ac0*/  LEA.HI.X R207, R207, UR7, RZ, 0x2, P2 ;  /* 0x00000007cfcf7c11 */ /* 0x000fc400090f14ff */
[----:B------:R-:W-:Y:S02]  /*3ad0*/  IADD3 R248, P0, PT, R17, R248, RZ ;  /* 0x000000f811f87210 */ /* 0x000fe40007f1e0ff */
[----:B------:R-:W-:Y:S02]  /*3ae0*/  LEA.HI.X R203, R203, UR11, RZ, 0x2, P4 ;  /* 0x0000000bcbcb7c11 */ /* 0x000fe4000a0f14ff */
[C---:B------:R-:W-:Y:S01]  /*3af0*/  IADD3 R244, P5, PT, R17.reuse, R244, RZ ;  /* 0x000000f411f47210 */ /* 0x040fe20007fbe0ff */
[----:B------:R-:W-:Y:S01]  /*3b00*/  IMAD.X R247, RZ, RZ, R205, P6 ;  /* 0x000000fffff77224 */ /* 0x000fe200030e06cd */
        /* <DEDUP_REMOVED lines=67> */
[----:B--2---:R-:W2:Y:S01]  /*3f40*/  LDL.LU.64 R126, [R1+0x48] ;  /* 0x00004800017e7983 */ /* 0x004ea20000300a00 */
        /* <DEDUP_REMOVED lines=14> */
[----:B------:R-:W-:-:S02]  /*4030*/  IADD3 R4, P6, PT, R17, R149, RZ ;  /* 0x0000009511047210 */ /* 0x000fc40007fde0ff */
[C---:B------:R-:W-:Y:S01]  /*4040*/  LOP3.LUT R13, R2.reuse, 0x50, RZ, 0x3c, !PT ;  /* 0x00000050020d7812 */ /* 0x040fe200078e3cff */
[----:B------:R-:W-:Y:S01]  /*4050*/  IMAD.X R149, RZ, RZ, R144, P2 ;  /* 0x000000ffff957224 */ /* 0x000fe200010e0690 */
[C---:B------:R-:W-:Y:S01]  /*4060*/  IADD3 R144, P2, PT, R17.reuse, R145, RZ ;  /* 0x0000009111907210 */ /* 0x040fe20007f5e0ff */
[----:B------:R-:W-:Y:S01]  /*4070*/  IMAD.X R5, RZ, RZ, R5, P6 ;  /* 0x000000ffff057224 */ /* 0x000fe200030e0605 */
[C---:B------:R-:W-:Y:S02]  /*4080*/  IADD3 R138, P6, PT, R17.reuse, R138, RZ ;  /* 0x0000008a118a7210 */ /* 0x040fe40007fde0ff */
[----:B------:R-:W-:Y:S01]  /*4090*/  LOP3.LUT R9, R2, 0x60, RZ, 0x3c, !PT ;  /* 0x0000006002097812 */ /* 0x000fe200078e3cff */
[----:B------:R-:W-:Y:S01]  /*40a0*/  IMAD.X R145, RZ, RZ, R134, P2 ;  /* 0x000000ffff917224 */ /* 0x000fe200010e0686 */
[C---:B------:R-:W-:Y:S01]  /*40b0*/  IADD3 R134, P2, PT, R17.reuse, R139, RZ ;  /* 0x0000008b11867210 */ /* 0x040fe20007f5e0ff */
[----:B------:R-:W-:Y:S01]  /*40c0*/  IMAD.X R139, RZ, RZ, R20, P6 ;  /* 0x000000ffff8b7224 */ /* 0x000fe200030e0614 */
[----:B------:R-:W-:-:S02]  /*40d0*/  IADD3 R20, P6, PT, R17, R135, RZ ;  /* 0x0000008711147210 */ /* 0x000fc40007fde0ff */
[----:B-1----:R-:W-:Y:S01]  /*40e0*/  LEA R168, P3, R3, UR14, 0x8 ;  /* 0x0000000e03a87c11 */ /* 0x002fe2000f8640ff */
[----:B------:R-:W-:Y:S01]  /*40f0*/  IMAD.X R135, RZ, RZ, R16, P2 ;  /* 0x000000ffff877224 */ /* 0x000fe200010e0610 */
[----:B------:R-:W-:Y:S01]  /*4100*/  IADD3 R16, P2, PT, R17, R21, RZ ;  /* 0x0000001511107210 */ /* 0x000fe20007f5e0ff */
[----:B------:R-:W-:Y:S01]  /*4110*/  IMAD.X R21, RZ, RZ, R7, P6 ;  /* 0x000000ffff157224 */ /* 0x000fe200030e0607 */
[----:B------:R-:W-:Y:S01]  /*4120*/  LOP3.LUT R7, R2, 0x70, RZ, 0x3c, !PT ;  /* 0x0000007002077812 */ /* 0x000fe200078e3cff */
[----:B------:R-:W-:Y:S01]  /*4130*/  STS.128 [R13+UR21], R24 ;  /* 0x000000180d007988 */ /* 0x000fe20008000c15 */
[----:B0-----:R-:W-:-:S03]  /*4140*/  LEA R8, P4, R252, UR12, 0x8 ;  /* 0x0000000cfc087c11 */ /* 0x001fc6000f8840ff */
[----:B------:R-:W-:Y:S01]  /*4150*/  STS.128 [R9+UR21], R28 ;  /* 0x0000001c09007988 */ /* 0x000fe20008000c15 */
[----:B------:R-:W-:-:S03]  /*4160*/  IMAD.X R155, RZ, RZ, R14, P0 ;  /* 0x000000ffff9b7224 */ /* 0x000fc600000e060e */
[----:B------:R-:W-:Y:S01]  /*4170*/  STS.128 [R7+UR21], R32 ;  /* 0x0000002007007988 */ /* 0x000fe20008000c15 */
[----:B------:R-:W-:Y:S01]  /*4180*/  BAR.SYNC.DEFER_BLOCKING 0x0 ;  /* 0x0000000000007b1d */ /* 0x000fe20000010000 */
[C---:B------:R-:W-:Y:S01]  /*4190*/  IADD3 R14, P0, PT, R17.reuse, R151, RZ ;  /* 0x00000097110e7210 */ /* 0x040fe20007f1e0ff */
[----:B------:R-:W-:Y:S01]  /*41a0*/  IMAD.X R151, RZ, RZ, R146, P5 ;  /* 0x000000ffff977224 */ /* 0x000fe200028e0692 */
[----:B------:R-:W-:-:S03]  /*41b0*/  IADD3 R146, P5, PT, R17, R147, RZ ;  /* 0x0000009311927210 */ /* 0x000fc60007fbe0ff */
[----:B------:R-:W-:Y:S01]  /*41c0*/  IMAD.X R15, RZ, RZ, R15, P0 ;  /* 0x000000ffff0f7224 */ /* 0x000fe200000e060f */
        /* <DEDUP_REMOVED lines=10> */
[----:B------:R-:W-:Y:S01]  /*4270*/  IADD3 R6, P5, PT, R17, R168, RZ ;  /* 0x000000a811067210 */ /* 0x000fe20007fbe0ff */
[----:B------:R-:W0:Y:S04]  /*4280*/  LDSM.16.M88.4 R184, [R0] ;  /* 0x0000000000b8783b */ /* 0x000e280000000200 */
[----:B------:R-:W-:Y:S04]  /*4290*/  LDSM.16.M88.4 R180, [R0+0x100] ;  /* 0x0001000000b4783b */ /* 0x000fe80000000200 */
[----:B------:R-:W-:Y:S04]  /*42a0*/  LDSM.16.M88.4 R176, [R0+0x200] ;  /* 0x0002000000b0783b */ /* 0x000fe80000000200 */
[----:B------:R-:W-:Y:S04]  /*42b0*/  LDSM.16.M88.4 R172, [R0+0x300] ;  /* 0x0003000000ac783b */ /* 0x000fe80000000200 */
[----:B------:R-:W-:Y:S04]  /*42c0*/  LDSM.16.M88.4 R168, [R0+0x400] ;  /* 0x0004000000a8783b */ /* 0x000fe80000000200 */
[----:B------:R-:W-:Y:S04]  /*42d0*/  LDSM.16.M88.4 R32, [R0+0x500] ;  /* 0x000500000020783b */ /* 0x000fe80000000200 */
[----:B------:R-:W-:Y:S04]  /*42e0*/  LDSM.16.M88.4 R28, [R0+0x600] ;  /* 0x00060000001c783b */ /* 0x000fe80000000200 */
[----:B------:R-:W-:Y:S01]  /*42f0*/  LDSM.16.M88.4 R24, [R0+0x700] ;  /* 0x000700000018783b */ /* 0x000fe20000000200 */
[----:B------:R-:W-:Y:S01]  /*4300*/  BAR.SYNC.DEFER_BLOCKING 0x0 ;  /* 0x0000000000007b1d */ /* 0x000fe20000010000 */
[----:B------:R-:W-:-:S02]  /*4310*/  LOP3.LUT R3, R2, 0x20, RZ, 0x3c, !PT ;  /* 0x0000002002037812 */ /* 0x000fc400078e3cff */
[----:B------:R-:W-:Y:S02]  /*4320*/  IADD3 R8, P6, PT, R17, R8, RZ ;  /* 0x0000000811087210 */ /* 0x000fe40007fde0ff */
[C---:B------:R-:W-:Y:S02]  /*4330*/  LOP3.LUT R252, R2.reuse, 0x30, RZ, 0x3c, !PT ;  /* 0x0000003002fc7812 */ /* 0x040fe400078e3cff */
[C---:B------:R-:W-:Y:S01]  /*4340*/  LOP3.LUT R17, R2.reuse, 0x40, RZ, 0x3c, !PT ;  /* 0x0000004002117812 */ /* 0x040fe200078e3cff */
[----:B------:R1:W-:Y:S02]  /*4350*/  STS.128 [R2+UR21], R68 ;  /* 0x0000004402007988 */ /* 0x0003e40008000c15 */
[----:B-1----:R-:W-:-:S05]  /*4360*/  LOP3.LUT R71, R2, 0x10, RZ, 0x3c, !PT ;  /* 0x0000001002477812 */ /* 0x002fca00078e3cff */
[----:B------:R-:W-:Y:S04]  /*4370*/  STS.128 [R71+UR21], R72 ;  /* 0x0000004847007988 */ /* 0x000fe80008000c15 */
[----:B------:R-:W-:Y:S04]  /*4380*/  STS.128 [R3+UR21], R76 ;  /* 0x0000004c03007988 */ /* 0x000fe80008000c15 */
[----:B------:R-:W-:Y:S04]  /*4390*/  STS.128 [R252+UR21], R80 ;  /* 0x00000050fc007988 */ /* 0x000fe80008000c15 */
[----:B------:R-:W-:Y:S04]  /*43a0*/  STS.128 [R17+UR21], R84 ;  /* 0x0000005411007988 */ /* 0x000fe80008000c15 */
[----:B------:R-:W-:Y:S04]  /*43b0*/  STS.128 [R13+UR21], R88 ;  /* 0x000000580d007988 */ /* 0x000fe80008000c15 */
[----:B------:R-:W-:Y:S04]  /*43c0*/  STS.128 [R9+UR21], R92 ;  /* 0x0000005c09007988 */ /* 0x000fe80008000c15 */
[----:B------:R-:W-:Y:S01]  /*43d0*/  STS.128 [R7+UR21], R96 ;  /* 0x0000006007007988 */ /* 0x000fe20008000c15 */
[----:B------:R-:W-:Y:S06]  /*43e0*/  BAR.SYNC.DEFER_BLOCKING 0x0 ;  /* 0x0000000000007b1d */ /* 0x000fec0000010000 */
[----:B------:R-:W-:Y:S04]  /*43f0*/  LDSM.16.M88.4 R96, [R0] ;  /* 0x000000000060783b */ /* 0x000fe80000000200 */
[----:B------:R-:W-:Y:S04]  /*4400*/  LDSM.16.M88.4 R88, [R0+0x100] ;  /* 0x000100000058783b */ /* 0x000fe80000000200 */
[----:B------:R-:W-:Y:S04]  /*4410*/  LDSM.16.M88.4 R80, [R0+0x200] ;  /* 0x000200000050783b */ /* 0x000fe80000000200 */
[----:B------:R-:W-:Y:S04]  /*4420*/  LDSM.16.M88.4 R72, [R0+0x300] ;  /* 0x000300000048783b */ /* 0x000fe80000000200 */
[----:B------:R-:W-:Y:S04]  /*4430*/  LDSM.16.M88.4 R92, [R0+0x400] ;  /* 0x00040000005c783b */ /* 0x000fe80000000200 */
[----:B------:R-:W-:Y:S04]  /*4440*/  LDSM.16.M88.4 R84, [R0+0x500] ;  /* 0x000500000054783b */ /* 0x000fe80000000200 */
[----:B------:R-:W-:Y:S04]  /*4450*/  LDSM.16.M88.4 R76, [R0+0x600] ;  /* 0x00060000004c783b */ /* 0x000fe80000000200 */
[----:B------:R-:W-:Y:S01]  /*4460*/  LDSM.16.M88.4 R68, [R0+0x700] ;  /* 0x000700000044783b */ /* 0x000fe20000000200 */
[----:B------:R-:W-:Y:S06]  /*4470*/  BAR.SYNC.DEFER_BLOCKING 0x0 ;  /* 0x0000000000007b1d */ /* 0x000fec0000010000 */
        /* <DEDUP_REMOVED lines=10> */
[----:B------:R-:W1:Y:S04]  /*4520*/  LDSM.16.M88.4 R36, [R0] ;  /* 0x000000000024783b */ /* 0x000e680000000200 */
[----:B------:R-:W3:Y:S04]  /*4530*/  LDSM.16.M88.4 R40, [R0+0x100] ;  /* 0x000100000028783b */ /* 0x000ee80000000200 */
[----:B------:R-:W4:Y:S04]  /*4540*/  LDSM.16.M88.4 R44, [R0+0x200] ;  /* 0x00020000002c783b */ /* 0x000f280000000200 */
[----:B------:R-:W5:Y:S04]  /*4550*/  LDSM.16.M88.4 R48, [R0+0x300] ;  /* 0x000300000030783b */ /* 0x000f680000000200 */
[----:B------:R-:W0:Y:S04]  /*4560*/  LDSM.16.M88.4 R52, [R0+0x400] ;  /* 0x000400000034783b */ /* 0x000e280000000200 */
[----:B------:R-:W0:Y:S04]  /*4570*/  LDSM.16.M88.4 R56, [R0+0x500] ;  /* 0x000500000038783b */ /* 0x000e280000000200 */
[----:B------:R-:W0:Y:S04]  /*4580*/  LDSM.16.M88.4 R60, [R0+0x600] ;  /* 0x00060000003c783b */ /* 0x000e280000000200 */
[----:B------:R-:W0:Y:S01]  /*4590*/  LDSM.16.M88.4 R64, [R0+0x700] ;  /* 0x000700000040783b */ /* 0x000e220000000200 */
[----:B------:R-:W-:Y:S06]  /*45a0*/  BAR.SYNC.DEFER_BLOCKING 0x0 ;  /* 0x0000000000007b1d */ /* 0x000fec0000010000 */
[----:B------:R1:W-:Y:S04]  /*45b0*/  STL.64 [R1+0x8], R128 ;  /* 0x0000088001007387 */ /* 0x0003e80000100a00 */
[----:B-1----:R-:W2:Y:S04]  /*45c0*/  LDL.LU.64 R128, [R1+0x40] ;  /* 0x0000400001807983 */ /* 0x002ea80000300a00 */
[----:B------:R1:W-:Y:S04]  /*45d0*/  STL.64 [R1], R130 ;  /* 0x0000008201007387 */ /* 0x0003e80000100a00 */
[----:B------:R0:W-:Y:S04]  /*45e0*/  STS.128 [R2+UR21], R100 ;  /* 0x0000006402007988 */ /* 0x0001e80008000c15 */
[----:B-1----:R-:W2:Y:S04]  /*45f0*/  LDL.LU.64 R130, [R1+0x38] ;  /* 0x0000380001827983 */ /* 0x002ea80000300a00 */
[----:B0-----:R-:W2:Y:S04]  /*4600*/  LDL.LU R2, [R1+0x20] ;  /* 0x0000200001027983 */ /* 0x001ea80000300800 */
[----:B------:R-:W3:Y:S04]  /*4610*/  LDL.LU.64 R100, [R1+0x8] ;  /* 0x0000080001647983 */ /* 0x000ee80000300a00 */
[----:B------:R-:W3:Y:S04]  /*4620*/  LDL.LU.64 R102, [R1] ;  /* 0x0000000001667983 */ /* 0x000ee80000300a00 */
[----:B--2---:R0:W-:Y:S04]  /*4630*/  STS.128 [R2+UR21], R104 ;  /* 0x0000006802007988 */ /* 0x0041e80008000c15 */
[----:B0-----:R-:W2:Y:S04]  /*4640*/  LDL.LU.64 R104, [R1+0x18] ;  /* 0x0000180001687983 */ /* 0x001ea80000300a00 */
[----:B------:R-:W3:Y:S04]  /*4650*/  LDL.LU.64 R106, [R1+0x10] ;  /* 0x00001000016a7983 */ /* 0x000ee80000300a00 */
[----:B------:R0:W-:Y:S04]  /*4660*/  STS.128 [R3+UR21], R108 ;  /* 0x0000006c03007988 */ /* 0x0001e80008000c15 */
[----:B------:R1:W-:Y:S04]  /*4670*/  STS.128 [R252+UR21], R112 ;  /* 0x00000070fc007988 */ /* 0x0003e80008000c15 */
[----:B------:R4:W-:Y:S04]  /*4680*/  STS.128 [R17+UR21], R116 ;  /* 0x0000007411007988 */ /* 0x0009e80008000c15 */
[----:B0-----:R-:W5:Y:S04]  /*4690*/  LDL.LU R3, [R1+0x30] ;  /* 0x0000300001037983 */ /* 0x001f680000300800 */
[----:B-1----:R-:W5:Y:S04]  /*46a0*/  LDL.LU R252, [R1+0x2c] ;  /* 0x00002c0001fc7983 */ /* 0x002f680000300800 */
[----:B----4-:R-:W4:Y:S04]  /*46b0*/  LDL.LU R17, [R1+0x24] ;  /* 0x0000240001117983 */ /* 0x010f280000300800 */
[----:B------:R-:W4:Y:S04]  /*46c0*/  LDL.LU R2, [R1+0x28] ;  /* 0x0000280001027983 */ /* 0x000f280000300800 */
[----:B------:R-:W-:Y:S04]  /*46d0*/  STS.128 [R13+UR21], R120 ;  /* 0x000000780d007988 */ /* 0x000fe80008000c15 */
[----:B------:R-:W-:Y:S04]  /*46e0*/  STS.128 [R9+UR21], R124 ;  /* 0x0000007c09007988 */ /* 0x000fe80008000c15 */
[----:B------:R-:W-:Y:S01]  /*46f0*/  STS.128 [R7+UR21], R128 ;  /* 0x0000008007007988 */ /* 0x000fe20008000c15 */
[----:B------:R-:W-:Y:S06]  /*4700*/  BAR.SYNC.DEFER_BLOCKING 0x0 ;  /* 0x0000000000007b1d */ /* 0x000fec0000010000 */
[----:B--2---:R-:W-:Y:S04]  /*4710*/  STG.E desc[UR24][R104.64], R184 ;  /* 0x000000b868007986 */ /* 0x004fe8000c101918 */
[----:B------:R-:W-:Y:S04]  /*4720*/  STG.E desc[UR24][R104.64+0x80], R36 ;  /* 0x0000802468007986 */ /* 0x000fe8000c101918 */
[----:B---3--:R-:W-:Y:S04]  /*4730*/  STG.E desc[UR24][R106.64], R185 ;  /* 0x000000b96a007986 */ /* 0x008fe8000c101918 */
[----:B------:R-:W-:Y:S04]  /*4740*/  STG.E desc[UR24][R106.64+0x80], R37 ;  /* 0x000080256a007986 */ /* 0x000fe8000c101918 */
        /* <DEDUP_REMOVED lines=21> */
[----:B-----5:R-:W-:Y:S04]  /*48a0*/  STG.E desc[UR24][R234.64+0x80], R48 ;  /* 0x00008030ea007986 */ /* 0x020fe8000c101918 */
        /* <DEDUP_REMOVED lines=8> */
[----:B------:R-:W0:Y:S04]  /*4930*/  LDSM.16.M88.4 R36, [R0] ;  /* 0x000000000024783b */ /* 0x000e280000000200 */
        /* <DEDUP_REMOVED lines=8> */
[----:B------:R-:W1:Y:S04]  /*49c0*/  LDSM.16.M88.4 R40, [R0+0x100] ;  /* 0x000100000028783b */ /* 0x000e680000000200 */
[----:B------:R-:W-:Y:S04]  /*49d0*/  STG.E desc[UR24][R216.64], R33 ;  /* 0x00000021d8007986 */ /* 0x000fe8000c101918 */
[----:B------:R-:W-:Y:S04]  /*49e0*/  STG.E desc[UR24][R216.64+0x80], R57 ;  /* 0x00008039d8007986 */ /* 0x000fe8000c101918 */
[----:B------:R-:W-:Y:S04]  /*49f0*/  STG.E desc[UR24][R214.64], R34 ;  /* 0x00000022d6007986 */ /* 0x000fe8000c101918 */
[----:B------:R-:W-:Y:S04]  /*4a00*/  STG.E desc[UR24][R214.64+0x80], R58 ;  /* 0x0000803ad6007986 */ /* 0x000fe8000c101918 */
[----:B------:R-:W-:Y:S04]  /*4a10*/  STG.E desc[UR24][R212.64], R35 ;  /* 0x00000023d4007986 */ /* 0x000fe8000c101918 */
[----:B------:R-:W2:Y:S04]  /*4a20*/  LDSM.16.M88.4 R32, [R0+0x200] ;  /* 0x000200000020783b */ /* 0x000ea80000000200 */
        /* <DEDUP_REMOVED lines=11> */
[----:B------:R-:W3:Y:S04]  /*4ae0*/  LDSM.16.M88.4 R28, [R0+0x300] ;  /* 0x00030000001c783b */ /* 0x000ee80000000200 */
[----:B------:R-:W-:Y:S04]  /*4af0*/  STG.E desc[UR24][R200.64], R25 ;  /* 0x00000019c8007986 */ /* 0x000fe8000c101918 */
[----:B------:R-:W-:Y:S04]  /*4b00*/  STG.E desc[UR24][R200.64+0x80], R65 ;  /* 0x00008041c8007986 */ /* 0x000fe8000c101918 */
[----:B------:R-:W-:Y:S04]  /*4b10*/  STG.E desc[UR24][R198.64], R26 ;  /* 0x0000001ac6007986 */ /* 0x000fe8000c101918 */
[----:B------:R-:W-:Y:S04]  /*4b20*/  STG.E desc[UR24][R198.64+0x80], R66 ;  /* 0x00008042c6007986 */ /* 0x000fe8000c101918 */
[----:B------:R-:W-:Y:S04]  /*4b30*/  STG.E desc[UR24][R196.64], R27 ;  /* 0x0000001bc4007986 */ /* 0x000fe8000c101918 */
[----:B------:R-:W-:Y:S04]  /*4b40*/  STG.E desc[UR24][R196.64+0x80], R67 ;  /* 0x00008043c4007986 */ /* 0x000fe8000c101918 */
[----:B------:R-:W-:Y:S04]  /*4b50*/  STG.E desc[UR24][R194.64], R96 ;  /* 0x00000060c2007986 */ /* 0x000fe8000c101918 */
[----:B0-----:R-:W-:Y:S04]  /*4b60*/  STG.E desc[UR24][R194.64+0x80], R36 ;  /* 0x00008024c2007986 */ /* 0x001fe8000c101918 */
[----:B------:R-:W0:Y:S04]  /*4b70*/  LDSM.16.M88.4 R24, [R0+0x400] ;  /* 0x000400000018783b */ /* 0x000e280000000200 */
[----:B------:R-:W-:Y:S04]  /*4b80*/  STG.E desc[UR24][R192.64], R97 ;  /* 0x00000061c0007986 */ /* 0x000fe8000c101918 */
[----:B------:R-:W-:Y:S04]  /*4b90*/  STG.E desc[UR24][R192.64+0x80], R37 ;  /* 0x00008025c0007986 */ /* 0x000fe8000c101918 */
[----:B------:R-:W-:Y:S04]  /*4ba0*/  STG.E desc[UR24][R190.64], R98 ;  /* 0x00000062be007986 */ /* 0x000fe8000c101918 */
[----:B------:R-:W-:Y:S04]  /*4bb0*/  STG.E desc[UR24][R190.64+0x80], R38 ;  /* 0x00008026be007986 */ /* 0x000fe8000c101918 */
[----:B------:R-:W-:Y:S04]  /*4bc0*/  STG.E desc[UR24][R188.64], R99 ;  /* 0x00000063bc007986 */ /* 0x000fe8000c101918 */
[----:B------:R-:W-:Y:S04]  /*4bd0*/  STG.E desc[UR24][R188.64+0x80], R39 ;  /* 0x00008027bc007986 */ /* 0x000fe8000c101918 */
[----:B------:R-:W-:Y:S04]  /*4be0*/  STG.E desc[UR24][R10.64], R88 ;  /* 0x000000580a007986 */ /* 0x000fe8000c101918 */
[----:B-1----:R-:W-:Y:S04]  /*4bf0*/  STG.E desc[UR24][R10.64+0x80], R40 ;  /* 0x000080280a007986 */ /* 0x002fe8000c101918 */
[----:B------:R-:W1:Y:S04]  /*4c00*/  LDSM.16.M88.4 R44, [R0+0x500] ;  /* 0x00050000002c783b */ /* 0x000e680000000200 */
[----:B------:R-:W-:Y:S04]  /*4c10*/  STG.E desc[UR24][R166.64], R89 ;  /* 0x00000059a6007986 */ /* 0x000fe8000c101918 */
[----:B------:R-:W-:Y:S04]  /*4c20*/  STG.E desc[UR24][R166.64+0x80], R41 ;  /* 0x00008029a6007986 */ /* 0x000fe8000c101918 */
[----:B------:R-:W-:Y:S04]  /*4c30*/  STG.E desc[UR24][R164.64], R90 ;  /* 0x0000005aa4007986 */ /* 0x000fe8000c101918 */
[----:B------:R-:W-:Y:S04]  /*4c40*/  STG.E desc[UR24][R164.64+0x80], R42 ;  /* 0x0000802aa4007986 */ /* 0x000fe8000c101918 */
[----:B------:R-:W-:Y:S04]  /*4c50*/  STG.E desc[UR24][R162.64], R91 ;  /* 0x0000005ba2007986 */ /* 0x000fe8000c101918 */
[----:B------:R-:W-:Y:S04]  /*4c60*/  STG.E desc[UR24][R162.64+0x80], R43 ;  /* 0x0000802ba2007986 */ /* 0x000fe8000c101918 */
[----:B------:R-:W-:Y:S04]  /*4c70*/  STG.E desc[UR24][R140.64], R80 ;  /* 0x000000508c007986 */ /* 0x000fe8000c101918 */
[----:B--2---:R-:W-:Y:S04]  /*4c80*/  STG.E desc[UR24][R140.64+0x80], R32 ;  /* 0x000080208c007986 */ /* 0x004fe8000c101918 */
[----:B------:R-:W2:Y:S04]  /*4c90*/  LDSM.16.M88.4 R36, [R0+0x600] ;  /* 0x000600000024783b */ /* 0x000ea80000000200 */
[----:B------:R-:W-:Y:S04]  /*4ca0*/  STG.E desc[UR24][R160.64], R81 ;  /* 0x00000051a0007986 */ /* 0x000fe8000c101918 */
[----:B------:R-:W-:Y:S04]  /*4cb0*/  STG.E desc[UR24][R160.64+0x80], R33 ;  /* 0x00008021a0007986 */ /* 0x000fe8000c101918 */
[----:B------:R-:W-:Y:S04]  /*4cc0*/  STG.E desc[UR24][R158.64], R82 ;  /* 0x000000529e007986 */ /* 0x000fe8000c101918 */
[----:B------:R-:W-:Y:S04]  /*4cd0*/  STG.E desc[UR24][R158.64+0x80], R34 ;  /* 0x000080229e007986 */ /* 0x000fe8000c101918 */
[----:B------:R-:W-:Y:S04]  /*4ce0*/  STG.E desc[UR24][R156.64+0x80], R35 ;  /* 0x000080239c007986 */ /* 0x000fe8000c101918 */
[----:B------:R-:W5:Y:S04]  /*4cf0*/  LDSM.16.M88.4 R32, [R0+0x700] ;  /* 0x000700000020783b */ /* 0x000f680000000200 */
[----:B------:R0:W-:Y:S01]  /*4d00*/  STG.E desc[UR24][R156.64], R83 ;  /* 0x000000539c007986 */ /* 0x0001e2000c101918 */
[----:B------:R-:W-:-:S03]  /*4d10*/  IMAD.SHL.U32 R252, R252, 0x40, RZ ;  /* 0x00000040fcfc7824 */ /* 0x000fc600078e00ff */
[----:B------:R0:W-:Y:S04]  /*4d20*/  STG.E desc[UR24][R22.64], R72 ;  /* 0x0000004816007986 */ /* 0x0001e8000c101918 */
[----:B---3--:R3:W-:Y:S01]  /*4d30*/  STG.E desc[UR24][R22.64+0x80], R28 ;  /* 0x0000801c16007986 */ /* 0x0087e2000c101918 */
[----:B------:R-:W-:-:S03]  /*4d40*/  IMAD.SHL.U32 R3, R3, 0x40, RZ ;  /* 0x0000004003037824 */ /* 0x000fc600078e00ff */
[----:B------:R3:W-:Y:S04]  /*4d50*/  STG.E desc[UR24][R154.64], R73 ;  /* 0x000000499a007986 */ /* 0x0007e8000c101918 */
[----:B------:R3:W-:Y:S04]  /*4d60*/  STG.E desc[UR24][R154.64+0x80], R29 ;  /* 0x0000801d9a007986 */ /* 0x0007e8000c101918 */
[----:B------:R3:W-:Y:S04]  /*4d70*/  STG.E desc[UR24][R152.64], R74 ;  /* 0x0000004a98007986 */ /* 0x0007e8000c101918 */
[----:B------:R3:W-:Y:S04]  /*4d80*/  STG.E desc[UR24][R152.64+0x80], R30 ;  /* 0x0000801e98007986 */ /* 0x0007e8000c101918 */
[----:B------:R3:W-:Y:S04]  /*4d90*/  STG.E desc[UR24][R150.64], R75 ;  /* 0x0000004b96007986 */ /* 0x0007e8000c101918 */
[----:B------:R3:W-:Y:S04]  /*4da0*/  STG.E desc[UR24][R150.64+0x80], R31 ;  /* 0x0000801f96007986 */ /* 0x0007e8000c101918 */
[----:B------:R3:W-:Y:S04]  /*4db0*/  STG.E desc[UR24][R148.64], R92 ;  /* 0x0000005c94007986 */ /* 0x0007e8000c101918 */
[----:B0-----:R3:W-:Y:S01]  /*4dc0*/  STG.E desc[UR24][R148.64+0x80], R24 ;  /* 0x0000801894007986 */ /* 0x0017e2000c101918 */
[----:B------:R-:W-:-:S03]  /*4dd0*/  LEA.HI.X R252, R252, UR13, RZ, 0x2, P4 ;  /* 0x0000000dfcfc7c11 */ /* 0x000fc6000a0f14ff */
[----:B------:R3:W-:Y:S04]  /*4de0*/  STG.E desc[UR24][R14.64], R93 ;  /* 0x0000005d0e007986 */ /* 0x0007e8000c101918 */
[----:B------:R3:W-:Y:S01]  /*4df0*/  STG.E desc[UR24][R14.64+0x80], R25 ;  /* 0x000080190e007986 */ /* 0x0007e2000c101918 */
[----:B------:R-:W-:-:S03]  /*4e00*/  LEA.HI.X R3, R3, UR15, RZ, 0x2, P3 ;  /* 0x0000000f03037c11 */ /* 0x000fc600098f14ff */
[----:B------:R3:W-:Y:S04]  /*4e10*/  STG.E desc[UR24][R4.64], R94 ;  /* 0x0000005e04007986 */ /* 0x0007e8000c101918 */
[----:B------:R3:W-:Y:S04]  /*4e20*/  STG.E desc[UR24][R4.64+0x80], R26 ;  /* 0x0000801a04007986 */ /* 0x0007e8000c101918 */
[----:B------:R3:W-:Y:S04]  /*4e30*/  STG.E desc[UR24][R146.64], R95 ;  /* 0x0000005f92007986 */ /* 0x0007e8000c101918 */
[----:B------:R3:W-:Y:S01]  /*4e40*/  STG.E desc[UR24][R146.64+0x80], R27 ;  /* 0x0000801b92007986 */ /* 0x0007e2000c101918 */
[----:B----4-:R-:W-:-:S03]  /*4e50*/  IMAD.X R17, RZ, RZ, R17, P2 ;  /* 0x000000ffff117224 */ /* 0x010fc600010e0611 */
[----:B------:R3:W-:Y:S04]  /*4e60*/  STG.E desc[UR24][R144.64], R84 ;  /* 0x0000005490007986 */ /* 0x0007e8000c101918 */
[----:B-1----:R3:W-:Y:S01]  /*4e70*/  STG.E desc[UR24][R144.64+0x80], R44 ;  /* 0x0000802c90007986 */ /* 0x0027e2000c101918 */
[----:B------:R-:W-:-:S03]  /*4e80*/  IMAD.X R13, RZ, RZ, R2, P0 ;  /* 0x000000ffff0d7224 */ /* 0x000fc600000e0602 */
[----:B------:R3:W-:Y:S04]  /*4e90*/  STG.E desc[UR24][R142.64], R85 ;  /* 0x000000558e007986 */ /* 0x0007e8000c101918 */
[----:B------:R3:W-:Y:S01]  /*4ea0*/  STG.E desc[UR24][R142.64+0x80], R45 ;  /* 0x0000802d8e007986 */ /* 0x0007e2000c101918 */
[----:B------:R-:W-:-:S03]  /*4eb0*/  IMAD.X R9, RZ, RZ, R252, P6 ;  /* 0x000000ffff097224 */ /* 0x000fc600030e06fc */
[----:B------:R3:W-:Y:S04]  /*4ec0*/  STG.E desc[UR24][R138.64], R86 ;  /* 0x000000568a007986 */ /* 0x0007e8000c101918 */
[----:B------:R3:W-:Y:S01]  /*4ed0*/  STG.E desc[UR24][R138.64+0x80], R46 ;  /* 0x0000802e8a007986 */ /* 0x0007e2000c101918 */
[----:B------:R-:W-:-:S03]  /*4ee0*/  IMAD.X R7, RZ, RZ, R3, P5 ;  /* 0x000000ffff077224 */ /* 0x000fc600028e0603 */
[----:B------:R3:W-:Y:S04]  /*4ef0*/  STG.E desc[UR24][R136.64], R87 ;  /* 0x0000005788007986 */ /* 0x0007e8000c101918 */
[----:B------:R3:W-:Y:S04]  /*4f00*/  STG.E desc[UR24][R136.64+0x80], R47 ;  /* 0x0000802f88007986 */ /* 0x0007e8000c101918 */
[----:B------:R3:W-:Y:S04]  /*4f10*/  STG.E desc[UR24][R134.64], R76 ;  /* 0x0000004c86007986 */ /* 0x0007e8000c101918 */
[----:B--2---:R3:W-:Y:S04]  /*4f20*/  STG.E desc[UR24][R134.64+0x80], R36 ;  /* 0x0000802486007986 */ /* 0x0047e8000c101918 */
[----:B------:R3:W-:Y:S04]  /*4f30*/  STG.E desc[UR24][R132.64], R77 ;  /* 0x0000004d84007986 */ /* 0x0007e8000c101918 */
[----:B------:R3:W-:Y:S04]  /*4f40*/  STG.E desc[UR24][R132.64+0x80], R37 ;  /* 0x0000802584007986 */ /* 0x0007e8000c101918 */
[----:B------:R3:W-:Y:S04]  /*4f50*/  STG.E desc[UR24][R20.64], R78 ;  /* 0x0000004e14007986 */ /* 0x0007e8000c101918 */
[----:B------:R3:W-:Y:S04]  /*4f60*/  STG.E desc[UR24][R20.64+0x80], R38 ;  /* 0x0000802614007986 */ /* 0x0007e8000c101918 */
[----:B------:R3:W-:Y:S04]  /*4f70*/  STG.E desc[UR24][R18.64], R79 ;  /* 0x0000004f12007986 */ /* 0x0007e8000c101918 */
[----:B------:R3:W-:Y:S04]  /*4f80*/  STG.E desc[UR24][R18.64+0x80], R39 ;  /* 0x0000802712007986 */ /* 0x0007e8000c101918 */
[----:B------:R3:W-:Y:S04]  /*4f90*/  STG.E desc[UR24][R16.64], R68 ;  /* 0x0000004410007986 */ /* 0x0007e8000c101918 */
[----:B-----5:R3:W-:Y:S04]  /*4fa0*/  STG.E desc[UR24][R16.64+0x80], R32 ;  /* 0x0000802010007986 */ /* 0x0207e8000c101918 */
[----:B------:R3:W-:Y:S04]  /*4fb0*/  STG.E desc[UR24][R12.64], R69 ;  /* 0x000000450c007986 */ /* 0x0007e8000c101918 */
[----:B------:R3:W-:Y:S04]  /*4fc0*/  STG.E desc[UR24][R12.64+0x80], R33 ;  /* 0x000080210c007986 */ /* 0x0007e8000c101918 */
[----:B------:R3:W-:Y:S04]  /*4fd0*/  STG.E desc[UR24][R8.64], R70 ;  /* 0x0000004608007986 */ /* 0x0007e8000c101918 */
[----:B------:R3:W-:Y:S04]  /*4fe0*/  STG.E desc[UR24][R8.64+0x80], R34 ;  /* 0x0000802208007986 */ /* 0x0007e8000c101918 */
[----:B------:R3:W-:Y:S04]  /*4ff0*/  STG.E desc[UR24][R6.64], R71 ;  /* 0x0000004706007986 */ /* 0x0007e8000c101918 */
[----:B------:R3:W-:Y:S01]  /*5000*/  STG.E desc[UR24][R6.64+0x80], R35 ;  /* 0x0000802306007986 */ /* 0x0007e2000c101918 */
[----:B------:R-:W-:Y:S06]  /*5010*/  BAR.SYNC.DEFER_BLOCKING 0x0 ;  /* 0x0000000000007b1d */ /* 0x000fec0000010000 */
[----:B------:R-:W-:Y:S05]  /*5020*/  @P1 BRA `(.L_x_8) ;  /* 0x00000000009c1947 */ /* 0x000fea0003800000 */
[----:B------:R-:W-:Y:S01]  /*5030*/  NOP ;  /* 0x0000000000007918 */ /* 0x000fe20000000000 */
[----:B------:R-:W-:Y:S01]  /*5040*/  UMOV UR4, 0x50 ;  /* 0x0000005000047882 */ /* 0x000fe20000000000 */
[----:B------:R-:W-:Y:S01]  /*5050*/  IMAD.U32 R0, RZ, RZ, UR26 ;  /* 0x0000001aff007e24 */ /* 0x000fe2000f8e00ff */
[----:B------:R-:W-:Y:S01]  /*5060*/  ULEA UR20, UR20, UR4, 0x18 ;  /* 0x0000000414147291 */ /* 0x000fe2000f8ec0ff */
[----:B------:R-:W-:Y:S02]  /*5070*/  IMAD.MOV.U32 R3, RZ, RZ, 0xf ;  /* 0x0000000fff037424 */ /* 0x000fe400078e00ff */
[----:B---3--:R-:W-:Y:S01]  /*5080*/  IMAD.MOV.U32 R7, RZ, RZ, 0x1 ;  /* 0x00000001ff077424 */ /* 0x008fe200078e00ff */
[----:B------:R-:W-:-:S04]  /*5090*/  LOP3.LUT R0, R0, 0xffff, RZ, 0xc0, !PT ;  /* 0x0000ffff00007812 */ /* 0x000fc800078ec0ff */
[----:B------:R-:W-:Y:S01]  /*50a0*/  SHF.R.U32.HI R0, RZ, 0x5, R0 ;  /* 0x00000005ff007819 */ /* 0x000fe20000011600 */
[----:B------:R-:W0:Y:S04]  /*50b0*/  LDS R5, [UR20] ;  /* 0x00000014ff057984 */ /* 0x000e280008000800 */
[----:B------:R-:W-:Y:S01]  /*50c0*/  VIADD R2, R0, 0x10 ;  /* 0x0000001000027836 */ /* 0x000fe20000000000 */
[----:B------:R-:W-:-:S04]  /*50d0*/  SHF.L.U32 R0, R3, R0, RZ ;  /* 0x0000000003007219 */ /* 0x000fc800000006ff */
[----:B------:R-:W-:-:S04]  /*50e0*/  SHF.L.U32 R3, R7, R2, RZ ;  /* 0x0000000207037219 */ /* 0x000fc800000006ff */
[----:B------:R-:W-:-:S04]  /*50f0*/  LOP3.LUT R0, R3, R0, RZ, 0xfc, !PT ;  /* 0x0000000003007212 */ /* 0x000fc800078efcff */
[C---:B------:R-:W-:Y:S02]  /*5100*/  LOP3.LUT R2, R0.reuse, 0xffff, RZ, 0xc0, !PT ;  /* 0x0000ffff00027812 */ /* 0x040fe400078ec0ff */
[----:B0-----:R-:W-:-:S04]  /*5110*/  LOP3.LUT R3, R0, 0xffff, R5, 0x80, !PT ;  /* 0x0000ffff00037812 */ /* 0x001fc800078e8005 */
[----:B------:R-:W-:-:S13]  /*5120*/  ISETP.NE.AND P0, PT, R3, R2, PT ;  /* 0x000000020300720c */ /* 0x000fda0003f05270 */
[----:B------:R-:W-:Y:S05]  /*5130*/  @P0 BRA `(.L_x_9) ;  /* 0x0000000000500947 */ /* 0x000fea0003800000 */
[----:B------:R-:W-:Y:S02]  /*5140*/  SHF.R.U32.HI R5, RZ, 0x10, R5 ;  /* 0x00000010ff057819 */ /* 0x000fe40000011605 */
[----:B------:R-:W-:-:S04]  /*5150*/  SHF.R.U32.HI R2, RZ, 0x10, R0 ;  /* 0x00000010ff027819 */ /* 0x000fc80000011600 */
[----:B------:R-:W-:-:S04]  /*5160*/  LOP3.LUT R5, R5, R2, RZ, 0xc0, !PT ;  /* 0x0000000205057212 */ /* 0x000fc800078ec0ff */
[----:B------:R-:W-:-:S13]  /*5170*/  ISETP.NE.AND P0, PT, R5, R2, PT ;  /* 0x000000020500720c */ /* 0x000fda0003f05270 */
[----:B------:R-:W-:Y:S05]  /*5180*/  @P0 BRA `(.L_x_10) ;  /* 0x0000000000300947 */ /* 0x000fea0003800000 */
[----:B------:R-:W-:Y:S01]  /*5190*/  R2UR UR4, R0 ;  /* 0x00000000000472ca */ /* 0x000fe200000e0000 */
[----:B------:R-:W-:Y:S01]  /*51a0*/  VOTEU.ANY UR5, UPT, PT ;  /* 0x0000000000057886 */ /* 0x000fe200038e0100 */
[----:B------:R-:W0:Y:S01]  /*51b0*/  S2R R0, SR_LANEID ;  /* 0x0000000000007919 */ /* 0x000e220000000000 */
[----:B------:R-:W-:-:S10]  /*51c0*/  UFLO.U32 UR5, UR5 ;  /* 0x00000005000572bd */ /* 0x000fd400080e0000 */
[----:B------:R-:W-:-:S06]  /*51d0*/  ULOP3.LUT UR4, URZ, UR4, URZ, 0x33, !UPT ;  /* 0x00000004ff047292 */ /* 0x000fcc000f8e33ff */
[----:B------:R-:W-:-:S04]  /*51e0*/  IMAD.U32 R2, RZ, RZ, UR4 ;  /* 0x00000004ff027e24 */ /* 0x000fc8000f8e00ff */
[----:B------:R-:W1:Y:S02]  /*51f0*/  REDUX UR6, R2 ;  /* 0x00000000020673c4 */ /* 0x000e640000000000 */
[----:B------:R2:W-:Y:S01]  /*5200*/  UTCATOMSWS.AND URZ, UR4 ;  /* 0x0000000400ff79e3 */ /* 0x0005e20008000000 */
[----:B0-----:R-:W-:Y:S01]  /*5210*/  ISETP.EQ.U32.AND P0, PT, R0, UR5, PT ;  /* 0x0000000500007c0c */ /* 0x001fe2000bf02070 */
[----:B-1----:R-:W-:-:S12]  /*5220*/  IMAD.U32 R0, RZ, RZ, UR6 ;  /* 0x00000006ff007e24 */ /* 0x002fd8000f8e00ff */
[----:B------:R2:W-:Y:S01]  /*5230*/  @P0 ATOMS.AND RZ, [UR20], R0 ;  /* 0x00000000ffff098c */ /* 0x0005e2000a800014 */
[----:B------:R-:W-:Y:S05]  /*5240*/  BRA `(.L_x_8) ;  /* 0x0000000000147947 */ /* 0x000fea0003800000 */
.L_x_10:
[----:B------:R-:W-:-:S07]  /*5250*/  MOV R2, 0x5270 ;  /* 0x0000527000027802 */ /* 0x000fce0000000f00 */
[----:B------:R-:W-:Y:S05]  /*5260*/  CALL.REL.NOINC `($__internal_0_$__cuda_sm10x_tcgen05_guardrail_trap_col_being_dealloced_not_returned_by_alloc) ;  /* 0x0000000000207944 */ /* 0x000fea0003c00000 */
[----:B------:R-:W-:Y:S05]  /*5270*/  BRA `(.L_x_8) ;  /* 0x0000000000087947 */ /* 0x000fea0003800000 */
.L_x_9:
[----:B------:R-:W-:-:S07]  /*5280*/  MOV R2, 0x52a0 ;  /* 0x000052a000027802 */ /* 0x000fce0000000f00 */
[----:B------:R-:W-:Y:S05]  /*5290*/  CALL.REL.NOINC `($__internal_2_$__cuda_sm10x_tcgen05_guardrail_trap_unallocated_columns_being_dealloced) ;  /* 0x00000000002c7944 */ /* 0x000fea0003c00000 */
.L_x_8:
[----:B------:R-:W-:Y:S01]  /*52a0*/  NOP ;  /* 0x0000000000007918 */ /* 0x000fe20000000000 */
[----:B--2---:R-:W-:Y:S05]  /*52b0*/  EXIT ;  /* 0x000000000000794d */ /* 0x004fea0003800000 */
.L_x_7:
[----:B------:R-:W0:Y:S02]  /*52c0*/  SYNCS.PHASECHK.TRANS64.TRYWAIT P0, [UR21+0x5000], RZ ;  /* 0x005000ffff0075a7 */ /* 0x000e240008001115 */
[----:B0-----:R-:W-:Y:S05]  /*52d0*/  @!P0 BRA `(.L_x_7) ;  /* 0xfffffffc00f88947 */ /* 0x001fea000383ffff */
[----:B------:R-:W-:Y:S05]  /*52e0*/  BRA `(.L_x_11) ;  /* 0xffffffd400d07947 */ /* 0x000fea000383ffff */
        .weak           $__internal_0_$__cuda_sm10x_tcgen05_guardrail_trap_col_being_dealloced_not_returned_by_alloc
        .type           $__internal_0_$__cuda_sm10x_tcgen05_guardrail_trap_col_being_dealloced_not_returned_by_alloc,@function
        .size           $__internal_0_$__cuda_sm10x_tcgen05_guardrail_trap_col_being_dealloced_not_returned_by_alloc,($__internal_1_$__cuda_sm10x_tcgen05_guardrail_trap_phase_invalid_during_alloc - $__internal_0_$__cuda_sm10x_tcgen05_guardrail_trap_col_being_dealloced_not_returned_by_alloc)
$__internal_0_$__cuda_sm10x_tcgen05_guardrail_trap_col_being_dealloced_not_returned_by_alloc:
[----:B------:R-:W-:Y:S05]  /*52f0*/  BPT.TRAP 0x1 ;  /* 0x000000040000795c */ /* 0x000fea0000300000 */
[----:B------:R-:W-:-:S04]  /*5300*/  IMAD.MOV.U32 R3, RZ, RZ, 0x0 ;  /* 0x00000000ff037424 */ /* 0x000fc800078e00ff */
[----:B------:R-:W-:Y:S05]  /*5310*/  RET.REL.NODEC R2 `(gluon_mma) ;  /* 0xffffffac02387950 */ /* 0x000fea0003c3ffff */
        .weak           $__internal_1_$__cuda_sm10x_tcgen05_guardrail_trap_phase_invalid_during_alloc
        .type           $__internal_1_$__cuda_sm10x_tcgen05_guardrail_trap_phase_invalid_during_alloc,@function
        .size           $__internal_1_$__cuda_sm10x_tcgen05_guardrail_trap_phase_invalid_during_alloc,($__internal_2_$__cuda_sm10x_tcgen05_guardrail_trap_unallocated_columns_being_dealloced - $__internal_1_$__cuda_sm10x_tcgen05_guardrail_trap_phase_invalid_during_alloc)
$__internal_1_$__cuda_sm10x_tcgen05_guardrail_trap_phase_invalid_during_alloc:
[----:B------:R-:W-:Y:S05]  /*5320*/  BPT.TRAP 0x1 ;  /* 0x000000040000795c */ /* 0x000fea0000300000 */
[----:B------:R-:W-:-:S04]  /*5330*/  IMAD.MOV.U32 R3, RZ, RZ, 0x0 ;  /* 0x00000000ff037424 */ /* 0x000fc800078e00ff */
[----:B------:R-:W-:Y:S05]  /*5340*/  RET.REL.NODEC R2 `(gluon_mma) ;  /* 0xffffffac022c7950 */ /* 0x000fea0003c3ffff */
        .weak           $__internal_2_$__cuda_sm10x_tcgen05_guardrail_trap_unallocated_columns_being_dealloced
        .type           $__internal_2_$__cuda_sm10x_tcgen05_guardrail_trap_unallocated_columns_being_dealloced,@function
        .size           $__internal_2_$__cuda_sm10x_tcgen05_guardrail_trap_unallocated_columns_being_dealloced,(.L_x_15 - $__internal_2_$__cuda_sm10x_tcgen05_guardrail_trap_unallocated_columns_being_dealloced)
$__internal_2_$__cuda_sm10x_tcgen05_guardrail_trap_unallocated_columns_being_dealloced:
[----:B------:R-:W-:Y:S05]  /*5350*/  BPT.TRAP 0x1 ;  /* 0x000000040000795c */ /* 0x000fea0000300000 */
[----:B------:R-:W-:-:S04]  /*5360*/  IMAD.MOV.U32 R3, RZ, RZ, 0x0 ;  /* 0x00000000ff037424 */ /* 0x000fc800078e00ff */
[----:B------:R-:W-:Y:S05]  /*5370*/  RET.REL.NODEC R2 `(gluon_mma) ;  /* 0xffffffac02207950 */ /* 0x000fea0003c3ffff */
.L_x_12:
[----:B------:R-:W-:-:S00]  /*5380*/  BRA `(.L_x_12) ;  /* 0xfffffffc00fc7947 */ /* 0x000fc0000383ffff */
[----:B------:R-:W-:-:S00]  /*5390*/  NOP ;  /* 0x0000000000007918 */ /* 0x000fc00000000000 */
        /* <DEDUP_REMOVED lines=14> */
.L_x_15:


//--------------------- .nv.shared.gluon_mma      --------------------------
	.section	.nv.shared.gluon_mma,"aw",@nobits
	.sectionflags	@""
	.align	16
	.zero		1024


//--------------------- .nv.shared.reserved.0     --------------------------
	.section	.nv.shared.reserved.0,"aw",@nobits
	.align	8
	.weak		__nv_reservedSMEM_offset_0_alias
	.size		__nv_reservedSMEM_offset_0_alias, 0, 64
	.other		__nv_reservedSMEM_offset_0_alias,@"STO_CUDA_RESERVED_SHARED STV_DEFAULT"
__nv_reservedSMEM_offset_0_alias:
	.zero		0
.nv.shared.reserved.0:
	.zero		64
	.weak		__nv_reservedSMEM_allocation_phase
	.type		__nv_reservedSMEM_allocation_phase,@object
	.size		__nv_reservedSMEM_allocation_phase,(.L_0 - __nv_reservedSMEM_allocation_phase)
__nv_reservedSMEM_allocation_phase:
	.zero		1
.L_0:
	.zero		7
	.weak		__nv_reservedSMEM_devtool_atexit_pc
	.type		__nv_reservedSMEM_devtool_atexit_pc,@object
	.size		__nv_reservedSMEM_devtool_atexit_pc,(__nv_reservedSMEM_allocation_mask - __nv_reservedSMEM_devtool_atexit_pc)
__nv_reservedSMEM_devtool_atexit_pc:
	.zero		8
	.weak		__nv_reservedSMEM_allocation_mask
	.type		__nv_reservedSMEM_allocation_mask,@object
	.size		__nv_reservedSMEM_allocation_mask,(.L_2 - __nv_reservedSMEM_allocation_mask)
__nv_reservedSMEM_allocation_mask:
	.zero		4
.L_2:


//--------------------- .nv.constant0.gluon_mma   --------------------------
	.section	.nv.constant0.gluon_mma,"a",@progbits
	.sectionflags	@""
	.align	4
.nv.constant0.gluon_mma:
	.zero		936


//--------------------- SYMBOLS --------------------------

	.type		.nv.reservedSmem.offset0,@object
	.size		.nv.reservedSmem.offset0,0x4
	.type		.nv.reservedSmem.cap,@object
	.size		.nv.reservedSmem.cap,0x4
